//
// Generated by NVIDIA NVVM Compiler
//
// Compiler Build ID: CL-36424714
// Cuda compilation tools, release 13.0, V13.0.88
// Based on NVVM 20.0.0
//

.version 9.0
.target sm_100
.address_size 64

	// .globl	_Z7iteratePfS_S_PhP10ConnectionP9InjectionbPi
// _ZZ7iteratePfS_S_PhP10ConnectionP9InjectionbPiE6spikes has been demoted

.visible .entry _Z7iteratePfS_S_PhP10ConnectionP9InjectionbPi(
	.param .u64 .ptr .align 1 _Z7iteratePfS_S_PhP10ConnectionP9InjectionbPi_param_0,
	.param .u64 .ptr .align 1 _Z7iteratePfS_S_PhP10ConnectionP9InjectionbPi_param_1,
	.param .u64 .ptr .align 1 _Z7iteratePfS_S_PhP10ConnectionP9InjectionbPi_param_2,
	.param .u64 .ptr .align 1 _Z7iteratePfS_S_PhP10ConnectionP9InjectionbPi_param_3,
	.param .u64 .ptr .align 1 _Z7iteratePfS_S_PhP10ConnectionP9InjectionbPi_param_4,
	.param .u64 .ptr .align 1 _Z7iteratePfS_S_PhP10ConnectionP9InjectionbPi_param_5,
	.param .u8 _Z7iteratePfS_S_PhP10ConnectionP9InjectionbPi_param_6,
	.param .u64 .ptr .align 1 _Z7iteratePfS_S_PhP10ConnectionP9InjectionbPi_param_7
)
{
	.reg .pred 	%p<32>;
	.reg .b16 	%rs<18>;
	.reg .b32 	%r<55>;
	.reg .b32 	%f<51>;
	.reg .b64 	%rd<107>;
	// demoted variable
	.shared .align 1 .b8 _ZZ7iteratePfS_S_PhP10ConnectionP9InjectionbPiE6spikes[1000];
	ld.param.u64 	%rd20, [_Z7iteratePfS_S_PhP10ConnectionP9InjectionbPi_param_0];
	ld.param.u64 	%rd21, [_Z7iteratePfS_S_PhP10ConnectionP9InjectionbPi_param_1];
	ld.param.u64 	%rd22, [_Z7iteratePfS_S_PhP10ConnectionP9InjectionbPi_param_2];
	ld.param.u64 	%rd23, [_Z7iteratePfS_S_PhP10ConnectionP9InjectionbPi_param_3];
	ld.param.u64 	%rd24, [_Z7iteratePfS_S_PhP10ConnectionP9InjectionbPi_param_4];
	ld.param.u64 	%rd25, [_Z7iteratePfS_S_PhP10ConnectionP9InjectionbPi_param_5];
	ld.param.s8 	%rs5, [_Z7iteratePfS_S_PhP10ConnectionP9InjectionbPi_param_6];
	ld.param.u64 	%rd26, [_Z7iteratePfS_S_PhP10ConnectionP9InjectionbPi_param_7];
	cvta.to.global.u64 	%rd1, %rd24;
	cvta.to.global.u64 	%rd2, %rd26;
	cvta.to.global.u64 	%rd3, %rd25;
	cvta.to.global.u64 	%rd27, %rd23;
	cvta.to.global.u64 	%rd28, %rd20;
	cvta.to.global.u64 	%rd29, %rd22;
	cvta.to.global.u64 	%rd30, %rd21;
	mov.u32 	%r1, %ntid.x;
	mov.u32 	%r16, %ctaid.x;
	mul.lo.s32 	%r2, %r1, %r16;
	mov.u32 	%r17, %tid.x;
	add.s32 	%r18, %r2, %r17;
	cvt.u64.u32 	%rd31, %r18;
	mul.wide.u32 	%rd32, %r18, 4;
	add.s64 	%rd4, %rd30, %rd32;
	add.s64 	%rd5, %rd29, %rd32;
	add.s64 	%rd6, %rd28, %rd32;
	add.s64 	%rd7, %rd27, %rd31;
	cvt.s32.s16 	%r19, %rs5;
	mul.wide.s32 	%rd33, %r19, 800000;
	add.s64 	%rd8, %rd33, %rd31;
	mov.u32 	%r20, _ZZ7iteratePfS_S_PhP10ConnectionP9InjectionbPiE6spikes;
	add.s32 	%r3, %r20, %r17;
	cvt.u64.u32 	%rd9, %r17;
	setp.eq.s16 	%p1, %rs5, 0;
	selp.b64 	%rd10, 800000, 0, %p1;
	and.b32  	%r4, %r1, 3;
	and.b32  	%r5, %r1, 2044;
	and.b32  	%r21, %r1, -4;
	neg.s32 	%r6, %r21;
	add.s32 	%r7, %r2, 1;
	mov.b16 	%rs17, 0;
$L__BB0_1:
	mov.u16 	%rs1, %rs17;
	ld.global.f32 	%f1, [%rd4];
	ld.global.f32 	%f2, [%rd5];
	add.f32 	%f19, %f1, %f2;
	ld.global.f32 	%f48, [%rd6];
	add.f32 	%f20, %f48, 0f42440000;
	sub.f32 	%f21, %f19, %f20;
	div.rn.f32 	%f49, %f21, 0f41A00000;
	ld.global.u8 	%rs2, [%rd7];
	setp.eq.s16 	%p2, %rs2, 0;
	mov.f32 	%f47, %f1;
	@%p2 bra 	$L__BB0_3;
	add.s16 	%rs6, %rs2, -1;
	st.global.u8 	[%rd7], %rs6;
	ld.global.f32 	%f48, [%rd6];
	ld.global.f32 	%f47, [%rd4];
	mov.f32 	%f49, 0f00000000;
$L__BB0_3:
	fma.rn.f32 	%f50, %f49, 0f3DCCCCCD, %f48;
	cvt.u32.u16 	%r22, %rs1;
	and.b32  	%r23, %r22, 255;
	mul.wide.u32 	%rd11, %r23, 100000;
	add.s64 	%rd34, %rd8, %rd11;
	shl.b64 	%rd35, %rd34, 3;
	add.s64 	%rd36, %rd3, %rd35;
	ld.global.f32 	%f23, [%rd36];
	div.rn.f32 	%f24, %f1, 0fC0A00000;
	fma.rn.f32 	%f25, %f24, 0f3DCCCCCD, %f23;
	add.f32 	%f26, %f47, %f25;
	st.global.f32 	[%rd4], %f26;
	ld.global.f32 	%f27, [%rd36+4];
	div.rn.f32 	%f28, %f2, 0fC1200000;
	fma.rn.f32 	%f29, %f28, 0f3DCCCCCD, %f27;
	ld.global.f32 	%f30, [%rd5];
	add.f32 	%f31, %f30, %f29;
	st.global.f32 	[%rd5], %f31;
	mov.b32 	%r24, 0;
	st.global.u32 	[%rd36], %r24;
	st.global.u32 	[%rd36+4], %r24;
	setp.leu.f32 	%p3, %f50, 0fC2480000;
	setp.gt.f32 	%p4, %f50, 0fC2480000;
	selp.u16 	%rs7, 1, 0, %p4;
	st.shared.u8 	[%r3], %rs7;
	@%p3 bra 	$L__BB0_5;
	mov.b16 	%rs8, 50;
	st.global.u8 	[%rd7], %rs8;
	mov.f32 	%f50, 0fC2700000;
$L__BB0_5:
	setp.lt.u32 	%p5, %r1, 4;
	st.global.f32 	[%rd6], %f50;
	bar.sync 	0;
	add.s64 	%rd12, %rd11, %rd10;
	mov.b32 	%r54, 0;
	@%p5 bra 	$L__BB0_32;
	mov.u32 	%r27, _ZZ7iteratePfS_S_PhP10ConnectionP9InjectionbPiE6spikes;
	add.s32 	%r51, %r27, 1;
	mov.u32 	%r52, %r7;
	mov.u32 	%r53, %r6;
$L__BB0_7:
	ld.shared.u8 	%rs9, [%r51+-1];
	setp.eq.s16 	%p6, %rs9, 0;
	@%p6 bra 	$L__BB0_13;
	cvt.u32.u64 	%r28, %rd9;
	setp.ne.s32 	%p7, %r28, 0;
	@%p7 bra 	$L__BB0_10;
	atom.global.add.u32 	%r29, [%rd2], 1;
$L__BB0_10:
	add.s32 	%r30, %r52, -1;
	mul.wide.u32 	%rd37, %r30, 1000;
	add.s64 	%rd38, %rd37, %rd9;
	shl.b64 	%rd39, %rd38, 3;
	add.s64 	%rd40, %rd1, %rd39;
	ld.global.u32 	%rd13, [%rd40];
	ld.global.f32 	%f12, [%rd40+4];
	setp.leu.f32 	%p8, %f12, 0f00000000;
	@%p8 bra 	$L__BB0_12;
	add.s64 	%rd44, %rd12, %rd13;
	shl.b64 	%rd45, %rd44, 3;
	add.s64 	%rd46, %rd3, %rd45;
	atom.global.add.f32 	%f34, [%rd46], %f12;
	bra.uni 	$L__BB0_13;
$L__BB0_12:
	add.s64 	%rd41, %rd12, %rd13;
	shl.b64 	%rd42, %rd41, 3;
	add.s64 	%rd43, %rd3, %rd42;
	atom.global.add.f32 	%f33, [%rd43+4], %f12;
$L__BB0_13:
	ld.shared.u8 	%rs10, [%r51];
	setp.eq.s16 	%p9, %rs10, 0;
	@%p9 bra 	$L__BB0_19;
	cvt.u32.u64 	%r31, %rd9;
	setp.ne.s32 	%p10, %r31, 0;
	@%p10 bra 	$L__BB0_16;
	atom.global.add.u32 	%r32, [%rd2], 1;
$L__BB0_16:
	mul.wide.u32 	%rd47, %r52, 1000;
	add.s64 	%rd48, %rd47, %rd9;
	shl.b64 	%rd49, %rd48, 3;
	add.s64 	%rd50, %rd1, %rd49;
	ld.global.u32 	%rd14, [%rd50];
	ld.global.f32 	%f13, [%rd50+4];
	setp.gt.f32 	%p11, %f13, 0f00000000;
	@%p11 bra 	$L__BB0_18;
	add.s64 	%rd51, %rd12, %rd14;
	shl.b64 	%rd52, %rd51, 3;
	add.s64 	%rd53, %rd3, %rd52;
	atom.global.add.f32 	%f35, [%rd53+4], %f13;
	bra.uni 	$L__BB0_19;
$L__BB0_18:
	add.s64 	%rd54, %rd12, %rd14;
	shl.b64 	%rd55, %rd54, 3;
	add.s64 	%rd56, %rd3, %rd55;
	atom.global.add.f32 	%f36, [%rd56], %f13;
$L__BB0_19:
	ld.shared.u8 	%rs11, [%r51+1];
	setp.eq.s16 	%p12, %rs11, 0;
	@%p12 bra 	$L__BB0_25;
	cvt.u32.u64 	%r33, %rd9;
	setp.ne.s32 	%p13, %r33, 0;
	@%p13 bra 	$L__BB0_22;
	atom.global.add.u32 	%r34, [%rd2], 1;
$L__BB0_22:
	add.s32 	%r35, %r52, 1;
	mul.wide.u32 	%rd57, %r35, 1000;
	add.s64 	%rd58, %rd57, %rd9;
	shl.b64 	%rd59, %rd58, 3;
	add.s64 	%rd60, %rd1, %rd59;
	ld.global.u32 	%rd15, [%rd60];
	ld.global.f32 	%f14, [%rd60+4];
	setp.gt.f32 	%p14, %f14, 0f00000000;
	@%p14 bra 	$L__BB0_24;
	add.s64 	%rd61, %rd12, %rd15;
	shl.b64 	%rd62, %rd61, 3;
	add.s64 	%rd63, %rd3, %rd62;
	atom.global.add.f32 	%f37, [%rd63+4], %f14;
	bra.uni 	$L__BB0_25;
$L__BB0_24:
	add.s64 	%rd64, %rd12, %rd15;
	shl.b64 	%rd65, %rd64, 3;
	add.s64 	%rd66, %rd3, %rd65;
	atom.global.add.f32 	%f38, [%rd66], %f14;
$L__BB0_25:
	ld.shared.u8 	%rs12, [%r51+2];
	setp.eq.s16 	%p15, %rs12, 0;
	@%p15 bra 	$L__BB0_31;
	cvt.u32.u64 	%r36, %rd9;
	setp.ne.s32 	%p16, %r36, 0;
	@%p16 bra 	$L__BB0_28;
	atom.global.add.u32 	%r37, [%rd2], 1;
$L__BB0_28:
	add.s32 	%r38, %r52, 2;
	mul.wide.u32 	%rd67, %r38, 1000;
	add.s64 	%rd68, %rd67, %rd9;
	shl.b64 	%rd69, %rd68, 3;
	add.s64 	%rd70, %rd1, %rd69;
	ld.global.u32 	%rd16, [%rd70];
	ld.global.f32 	%f15, [%rd70+4];
	setp.gt.f32 	%p17, %f15, 0f00000000;
	@%p17 bra 	$L__BB0_30;
	add.s64 	%rd71, %rd12, %rd16;
	shl.b64 	%rd72, %rd71, 3;
	add.s64 	%rd73, %rd3, %rd72;
	atom.global.add.f32 	%f39, [%rd73+4], %f15;
	bra.uni 	$L__BB0_31;
$L__BB0_30:
	add.s64 	%rd74, %rd12, %rd16;
	shl.b64 	%rd75, %rd74, 3;
	add.s64 	%rd76, %rd3, %rd75;
	atom.global.add.f32 	%f40, [%rd76], %f15;
$L__BB0_31:
	add.s32 	%r53, %r53, 4;
	add.s32 	%r52, %r52, 4;
	add.s32 	%r51, %r51, 4;
	setp.ne.s32 	%p18, %r53, 0;
	mov.u32 	%r54, %r5;
	@%p18 bra 	$L__BB0_7;
$L__BB0_32:
	setp.eq.s32 	%p19, %r4, 0;
	@%p19 bra 	$L__BB0_53;
	mov.u32 	%r39, _ZZ7iteratePfS_S_PhP10ConnectionP9InjectionbPiE6spikes;
	add.s32 	%r15, %r39, %r54;
	ld.shared.u8 	%rs13, [%r15];
	setp.eq.s16 	%p20, %rs13, 0;
	@%p20 bra 	$L__BB0_39;
	cvt.u32.u64 	%r40, %rd9;
	setp.ne.s32 	%p21, %r40, 0;
	@%p21 bra 	$L__BB0_36;
	atom.global.add.u32 	%r41, [%rd2], 1;
$L__BB0_36:
	add.s32 	%r42, %r54, %r2;
	mul.wide.u32 	%rd77, %r42, 1000;
	add.s64 	%rd78, %rd77, %rd9;
	shl.b64 	%rd79, %rd78, 3;
	add.s64 	%rd80, %rd1, %rd79;
	ld.global.u32 	%rd17, [%rd80];
	ld.global.f32 	%f16, [%rd80+4];
	setp.gt.f32 	%p22, %f16, 0f00000000;
	@%p22 bra 	$L__BB0_38;
	add.s64 	%rd81, %rd12, %rd17;
	shl.b64 	%rd82, %rd81, 3;
	add.s64 	%rd83, %rd3, %rd82;
	atom.global.add.f32 	%f41, [%rd83+4], %f16;
	bra.uni 	$L__BB0_39;
$L__BB0_38:
	add.s64 	%rd84, %rd12, %rd17;
	shl.b64 	%rd85, %rd84, 3;
	add.s64 	%rd86, %rd3, %rd85;
	atom.global.add.f32 	%f42, [%rd86], %f16;
$L__BB0_39:
	setp.eq.s32 	%p23, %r4, 1;
	@%p23 bra 	$L__BB0_53;
	ld.shared.u8 	%rs14, [%r15+1];
	setp.eq.s16 	%p24, %rs14, 0;
	@%p24 bra 	$L__BB0_46;
	cvt.u32.u64 	%r43, %rd9;
	setp.ne.s32 	%p25, %r43, 0;
	@%p25 bra 	$L__BB0_43;
	atom.global.add.u32 	%r44, [%rd2], 1;
$L__BB0_43:
	add.s32 	%r45, %r54, %r2;
	add.s32 	%r46, %r45, 1;
	mul.wide.u32 	%rd87, %r46, 1000;
	add.s64 	%rd88, %rd87, %rd9;
	shl.b64 	%rd89, %rd88, 3;
	add.s64 	%rd90, %rd1, %rd89;
	ld.global.u32 	%rd18, [%rd90];
	ld.global.f32 	%f17, [%rd90+4];
	setp.gt.f32 	%p26, %f17, 0f00000000;
	@%p26 bra 	$L__BB0_45;
	add.s64 	%rd91, %rd12, %rd18;
	shl.b64 	%rd92, %rd91, 3;
	add.s64 	%rd93, %rd3, %rd92;
	atom.global.add.f32 	%f43, [%rd93+4], %f17;
	bra.uni 	$L__BB0_46;
$L__BB0_45:
	add.s64 	%rd94, %rd12, %rd18;
	shl.b64 	%rd95, %rd94, 3;
	add.s64 	%rd96, %rd3, %rd95;
	atom.global.add.f32 	%f44, [%rd96], %f17;
$L__BB0_46:
	setp.eq.s32 	%p27, %r4, 2;
	@%p27 bra 	$L__BB0_53;
	ld.shared.u8 	%rs15, [%r15+2];
	setp.eq.s16 	%p28, %rs15, 0;
	@%p28 bra 	$L__BB0_53;
	cvt.u32.u64 	%r47, %rd9;
	setp.ne.s32 	%p29, %r47, 0;
	@%p29 bra 	$L__BB0_50;
	atom.global.add.u32 	%r48, [%rd2], 1;
$L__BB0_50:
	add.s32 	%r49, %r54, %r2;
	add.s32 	%r50, %r49, 2;
	mul.wide.u32 	%rd97, %r50, 1000;
	add.s64 	%rd98, %rd97, %rd9;
	shl.b64 	%rd99, %rd98, 3;
	add.s64 	%rd100, %rd1, %rd99;
	ld.global.u32 	%rd19, [%rd100];
	ld.global.f32 	%f18, [%rd100+4];
	setp.gt.f32 	%p30, %f18, 0f00000000;
	@%p30 bra 	$L__BB0_52;
	add.s64 	%rd101, %rd12, %rd19;
	shl.b64 	%rd102, %rd101, 3;
	add.s64 	%rd103, %rd3, %rd102;
	atom.global.add.f32 	%f45, [%rd103+4], %f18;
	bra.uni 	$L__BB0_53;
$L__BB0_52:
	add.s64 	%rd104, %rd12, %rd19;
	shl.b64 	%rd105, %rd104, 3;
	add.s64 	%rd106, %rd3, %rd105;
	atom.global.add.f32 	%f46, [%rd106], %f18;
$L__BB0_53:
	add.s16 	%rs17, %rs1, 1;
	and.b16  	%rs16, %rs1, 255;
	setp.lt.u16 	%p31, %rs16, 7;
	@%p31 bra 	$L__BB0_1;
	ret;

}


// ===== COMPILED SASS (sm_100) =====

	.target	sm_100

	.elftype	@"ET_EXEC"


//--------------------- .note.nv.tkinfo           --------------------------
	.section	.note.nv.tkinfo,"",@"SHT_NOTE"
	.sectionflags	@"SHF_NOTE_NV_TKINFO"
	.tkinfo
        /*0018*/ 	.word	0x00000002
        /*0030*/ 	.string	""
        /*0030*/ 	.string	"ptxas"
        /*0030*/ 	.string	"Cuda compilation tools, release 13.0, V13.0.88"
        /*0030*/ 	.string	"Build cuda_13.0.r13.0/compiler.36424714_0"
        /*0030*/ 	.string	"-arch sm_100 -m 64 "



//--------------------- .note.nv.cuinfo           --------------------------
	.section	.note.nv.cuinfo,"",@"SHT_NOTE"
	.sectionflags	@"SHF_NOTE_NV_CUINFO"
        /*0018*/ 	.short	0x0002
        /*001a*/ 	.short	0x0064
        /*001c*/ 	.short	0x0082
	.zero		2


//--------------------- .nv.info                  --------------------------
	.section	.nv.info,"",@"SHT_CUDA_INFO"
	.align	4


	//----- nvinfo : EIATTR_REGCOUNT
	.align		4
        /*0000*/ 	.byte	0x04, 0x2f
        /*0002*/ 	.short	(.L_1 - .L_0)
	.align		4
.L_0:
        /*0004*/ 	.word	index@(_Z7iteratePfS_S_PhP10ConnectionP9InjectionbPi)
        /*0008*/ 	.word	0x00000025


	//----- nvinfo : EIATTR_FRAME_SIZE
	.align		4
.L_1:
        /*000c*/ 	.byte	0x04, 0x11
        /*000e*/ 	.short	(.L_3 - .L_2)
	.align		4
.L_2:
        /*0010*/ 	.word	index@($__internal_0_$__cuda_sm3x_div_rn_noftz_f32_slowpath)
        /*0014*/ 	.word	0x00000000


	//----- nvinfo : EIATTR_FRAME_SIZE
	.align		4
.L_3:
        /*0018*/ 	.byte	0x04, 0x11
        /*001a*/ 	.short	(.L_5 - .L_4)
	.align		4
.L_4:
        /*001c*/ 	.word	index@(_Z7iteratePfS_S_PhP10ConnectionP9InjectionbPi)
        /*0020*/ 	.word	0x00000000


	//----- nvinfo : EIATTR_MIN_STACK_SIZE
	.align		4
.L_5:
        /*0024*/ 	.byte	0x04, 0x12
        /*0026*/ 	.short	(.L_7 - .L_6)
	.align		4
.L_6:
        /*0028*/ 	.word	index@(_Z7iteratePfS_S_PhP10ConnectionP9InjectionbPi)
        /*002c*/ 	.word	0x00000000
.L_7:


//--------------------- .nv.compat                --------------------------
	.section	.nv.compat,"",@"SHT_CUDA_COMPAT_INFO"
	.align	4
        /*0000*/ 	.byte	0x02, 0x09, 0x00, 0x00, 0x02, 0x02, 0x01, 0x00, 0x02, 0x05, 0x05, 0x00, 0x03, 0x07, 0x01, 0x01
        /*0010*/ 	.byte	0x02, 0x03, 0x00, 0x00, 0x02, 0x06, 0x01, 0x00, 0x04, 0x0b, 0x08, 0x00, 0x01, 0x00, 0x00, 0x00
        /*0020*/ 	.byte	0x00, 0x00, 0x00, 0x00


//--------------------- .nv.info._Z7iteratePfS_S_PhP10ConnectionP9InjectionbPi --------------------------
	.section	.nv.info._Z7iteratePfS_S_PhP10ConnectionP9InjectionbPi,"",@"SHT_CUDA_INFO"
	.sectionflags	@""
	.align	4


	//----- nvinfo : EIATTR_CUDA_API_VERSION
	.align		4
        /*0000*/ 	.byte	0x04, 0x37
        /*0002*/ 	.short	(.L_9 - .L_8)
.L_8:
        /*0004*/ 	.word	0x00000082


	//----- nvinfo : EIATTR_KPARAM_INFO
	.align		4
.L_9:
        /*0008*/ 	.byte	0x04, 0x17
        /*000a*/ 	.short	(.L_11 - .L_10)
.L_10:
        /*000c*/ 	.word	0x00000000
        /*0010*/ 	.short	0x0007
        /*0012*/ 	.short	0x0038
        /*0014*/ 	.byte	0x00, 0xf5, 0x21, 0x00


	//----- nvinfo : EIATTR_KPARAM_INFO
	.align		4
.L_11:
        /*0018*/ 	.byte	0x04, 0x17
        /*001a*/ 	.short	(.L_13 - .L_12)
.L_12:
        /*001c*/ 	.word	0x00000000
        /*0020*/ 	.short	0x0006
        /*0022*/ 	.short	0x0030
        /*0024*/ 	.byte	0x00, 0xf0, 0x05, 0x00


	//----- nvinfo : EIATTR_KPARAM_INFO
	.align		4
.L_13:
        /*0028*/ 	.byte	0x04, 0x17
        /*002a*/ 	.short	(.L_15 - .L_14)
.L_14:
        /*002c*/ 	.word	0x00000000
        /*0030*/ 	.short	0x0005
        /*0032*/ 	.short	0x0028
        /*0034*/ 	.byte	0x00, 0xf5, 0x21, 0x00


	//----- nvinfo : EIATTR_KPARAM_INFO
	.align		4
.L_15:
        /*0038*/ 	.byte	0x04, 0x17
        /*003a*/ 	.short	(.L_17 - .L_16)
.L_16:
        /*003c*/ 	.word	0x00000000
        /*0040*/ 	.short	0x0004
        /*0042*/ 	.short	0x0020
        /*0044*/ 	.byte	0x00, 0xf5, 0x21, 0x00


	//----- nvinfo : EIATTR_KPARAM_INFO
	.align		4
.L_17:
        /*0048*/ 	.byte	0x04, 0x17
        /*004a*/ 	.short	(.L_19 - .L_18)
.L_18:
        /*004c*/ 	.word	0x00000000
        /*0050*/ 	.short	0x0003
        /*0052*/ 	.short	0x0018
        /*0054*/ 	.byte	0x00, 0xf5, 0x21, 0x00


	//----- nvinfo : EIATTR_KPARAM_INFO
	.align		4
.L_19:
        /*0058*/ 	.byte	0x04, 0x17
        /*005a*/ 	.short	(.L_21 - .L_20)
.L_20:
        /*005c*/ 	.word	0x00000000
        /*0060*/ 	.short	0x0002
        /*0062*/ 	.short	0x0010
        /*0064*/ 	.byte	0x00, 0xf5, 0x21, 0x00


	//----- nvinfo : EIATTR_KPARAM_INFO
	.align		4
.L_21:
        /*0068*/ 	.byte	0x04, 0x17
        /*006a*/ 	.short	(.L_23 - .L_22)
.L_22:
        /*006c*/ 	.word	0x00000000
        /*0070*/ 	.short	0x0001
        /*0072*/ 	.short	0x0008
        /*0074*/ 	.byte	0x00, 0xf5, 0x21, 0x00


	//----- nvinfo : EIATTR_KPARAM_INFO
	.align		4
.L_23:
        /*0078*/ 	.byte	0x04, 0x17
        /*007a*/ 	.short	(.L_25 - .L_24)
.L_24:
        /*007c*/ 	.word	0x00000000
        /*0080*/ 	.short	0x0000
        /*0082*/ 	.short	0x0000
        /*0084*/ 	.byte	0x00, 0xf5, 0x21, 0x00


	//----- nvinfo : EIATTR_SPARSE_MMA_MASK
	.align		4
.L_25:
        /*0088*/ 	.byte	0x03, 0x50
        /*008a*/ 	.short	0x0000


	//----- nvinfo : EIATTR_MAXREG_COUNT
	.align		4
        /*008c*/ 	.byte	0x03, 0x1b
        /*008e*/ 	.short	0x00ff


	//----- nvinfo : EIATTR_NUM_BARRIERS
	.align		4
        /*0090*/ 	.byte	0x02, 0x4c
        /*0092*/ 	.byte	0x01
	.zero		1


	//----- nvinfo : EIATTR_MERCURY_ISA_VERSION
	.align		4
        /*0094*/ 	.byte	0x03, 0x5f
        /*0096*/ 	.short	0x0101


	//----- nvinfo : EIATTR_INT_WARP_WIDE_INSTR_OFFSETS
	.align		4
        /*0098*/ 	.byte	0x04, 0x31
        /*009a*/ 	.short	(.L_27 - .L_26)


	//   ....[0]....
.L_26:
        /*009c*/ 	.word	0x000008f0


	//   ....[1]....
        /*00a0*/ 	.word	0x00000b10


	//   ....[2]....
        /*00a4*/ 	.word	0x00000d40


	//   ....[3]....
        /*00a8*/ 	.word	0x00000f70


	//   ....[4]....
        /*00ac*/ 	.word	0x00001200


	//   ....[5]....
        /*00b0*/ 	.word	0x00001480


	//   ....[6]....
        /*00b4*/ 	.word	0x00001700


	//----- nvinfo : EIATTR_VRC_CTA_INIT_COUNT
	.align		4
.L_27:
        /*00b8*/ 	.byte	0x02, 0x4a
	.zero		1
	.zero		1


	//----- nvinfo : EIATTR_EXIT_INSTR_OFFSETS
	.align		4
        /*00bc*/ 	.byte	0x04, 0x1c
        /*00be*/ 	.short	(.L_29 - .L_28)


	//   ....[0]....
.L_28:
        /*00c0*/ 	.word	0x00001920


	//----- nvinfo : EIATTR_CRS_STACK_SIZE
	.align		4
.L_29:
        /*00c4*/ 	.byte	0x04, 0x1e
        /*00c6*/ 	.short	(.L_31 - .L_30)
.L_30:
        /*00c8*/ 	.word	0x00000000


	//----- nvinfo : EIATTR_CBANK_PARAM_SIZE
	.align		4
.L_31:
        /*00cc*/ 	.byte	0x03, 0x19
        /*00ce*/ 	.short	0x0040


	//----- nvinfo : EIATTR_PARAM_CBANK
	.align		4
        /*00d0*/ 	.byte	0x04, 0x0a
        /*00d2*/ 	.short	(.L_33 - .L_32)
	.align		4
.L_32:
        /*00d4*/ 	.word	index@(.nv.constant0._Z7iteratePfS_S_PhP10ConnectionP9InjectionbPi)
        /*00d8*/ 	.short	0x0380
        /*00da*/ 	.short	0x0040


	//----- nvinfo : EIATTR_SW_WAR
	.align		4
.L_33:
        /*00dc*/ 	.byte	0x04, 0x36
        /*00de*/ 	.short	(.L_35 - .L_34)
.L_34:
        /*00e0*/ 	.word	0x00000008
.L_35:


//--------------------- .nv.callgraph             --------------------------
	.section	.nv.callgraph,"",@"SHT_CUDA_CALLGRAPH"
	.align	4
	.sectionentsize	8
	.align		4
        /*0000*/ 	.word	0x00000000
	.align		4
        /*0004*/ 	.word	0xffffffff
	.align		4
        /*0008*/ 	.word	0x00000000
	.align		4
        /*000c*/ 	.word	0xfffffffe
	.align		4
        /*0010*/ 	.word	0x00000000
	.align		4
        /*0014*/ 	.word	0xfffffffd
	.align		4
        /*0018*/ 	.word	0x00000000
	.align		4
        /*001c*/ 	.word	0xfffffffc


//--------------------- .text._Z7iteratePfS_S_PhP10ConnectionP9InjectionbPi --------------------------
	.section	.text._Z7iteratePfS_S_PhP10ConnectionP9InjectionbPi,"ax",@progbits
	.align	128
        .global         _Z7iteratePfS_S_PhP10ConnectionP9InjectionbPi
        .type           _Z7iteratePfS_S_PhP10ConnectionP9InjectionbPi,@function
        .size           _Z7iteratePfS_S_PhP10ConnectionP9InjectionbPi,(.L_x_56 - _Z7iteratePfS_S_PhP10ConnectionP9InjectionbPi)
        .other          _Z7iteratePfS_S_PhP10ConnectionP9InjectionbPi,@"STO_CUDA_ENTRY STV_DEFAULT"
_Z7iteratePfS_S_PhP10ConnectionP9InjectionbPi:
.text._Z7iteratePfS_S_PhP10ConnectionP9InjectionbPi:
[----:B------:R-:W-:Y:S01]  /*0000*/  LDC R1, c[0x0][0x37c] ;  /* 0x0000df00ff017b82 */ /* 0x000fe20000000800 */
[----:B------:R-:W0:Y:S07]  /*0010*/  S2R R21, SR_CTAID.X ;  /* 0x0000000000157919 */ /* 0x000e2e0000002500 */
[----:B------:R-:W1:Y:S01]  /*0020*/  LDC.U8 R0, c[0x0][0x3b0] ;  /* 0x0000ec00ff007b82 */ /* 0x000e620000000000 */
[----:B------:R-:W2:Y:S01]  /*0030*/  LDCU UR12, c[0x0][0x360] ;  /* 0x00006c00ff0c77ac */ /* 0x000ea20008000800 */
[----:B------:R-:W-:Y:S01]  /*0040*/  IMAD.MOV.U32 R7, RZ, RZ, RZ ;  /* 0x000000ffff077224 */ /* 0x000fe200078e00ff */
[----:B------:R-:W3:Y:S01]  /*0050*/  S2R R16, SR_TID.X ;  /* 0x0000000000107919 */ /* 0x000ee20000002100 */
[----:B------:R-:W-:Y:S01]  /*0060*/  PRMT R20, RZ, 0x7610, R20 ;  /* 0x00007610ff147816 */ /* 0x000fe20000000014 */
[----:B------:R-:W4:Y:S01]  /*0070*/  LDCU.64 UR14, c[0x0][0x398] ;  /* 0x00007300ff0e77ac */ /* 0x000f220008000a00 */
[----:B------:R-:W-:-:S02]  /*0080*/  IMAD.MOV.U32 R17, RZ, RZ, RZ ;  /* 0x000000ffff117224 */ /* 0x000fc400078e00ff */
[----:B------:R-:W5:Y:S01]  /*0090*/  S2UR UR5, SR_CgaCtaId ;  /* 0x00000000000579c3 */ /* 0x000f620000008800 */
[----:B------:R-:W-:Y:S01]  /*00a0*/  UMOV UR4, 0x400 ;  /* 0x0000040000047882 */ /* 0x000fe20000000000 */
[----:B------:R-:W0:Y:S06]  /*00b0*/  LDCU.64 UR8, c[0x0][0x358] ;  /* 0x00006b00ff0877ac */ /* 0x000e2c0008000a00 */
[----:B------:R-:W4:Y:S01]  /*00c0*/  LDC.64 R10, c[0x0][0x388] ;  /* 0x0000e200ff0a7b82 */ /* 0x000f220000000a00 */
[----:B--2---:R-:W-:Y:S02]  /*00d0*/  ULOP3.LUT UR10, UR12, 0x3, URZ, 0xc0, !UPT ;  /* 0x000000030c0a7892 */ /* 0x004fe4000f8ec0ff */
[----:B------:R-:W-:-:S05]  /*00e0*/  ULOP3.LUT UR11, UR12, 0x7fc, URZ, 0xc0, !UPT ;  /* 0x000007fc0c0b7892 */ /* 0x000fca000f8ec0ff */
[----:B------:R-:W2:Y:S01]  /*00f0*/  LDC.64 R8, c[0x0][0x390] ;  /* 0x0000e400ff087b82 */ /* 0x000ea20000000a00 */
[----:B-1----:R-:W-:-:S04]  /*0100*/  PRMT R15, R0, 0x8880, RZ ;  /* 0x00008880000f7816 */ /* 0x002fc800000000ff */
[----:B------:R-:W-:Y:S01]  /*0110*/  ISETP.NE.AND P0, PT, R15, RZ, PT ;  /* 0x000000ff0f00720c */ /* 0x000fe20003f05270 */
[----:B0-----:R-:W-:Y:S02]  /*0120*/  IMAD R21, R21, UR12, RZ ;  /* 0x0000000c15157c24 */ /* 0x001fe4000f8e02ff */
[----:B------:R-:W0:Y:S01]  /*0130*/  LDC.64 R2, c[0x0][0x380] ;  /* 0x0000e000ff027b82 */ /* 0x000e220000000a00 */
[----:B-----5:R-:W-:Y:S01]  /*0140*/  ULEA UR4, UR5, UR4, 0x18 ;  /* 0x0000000405047291 */ /* 0x020fe2000f8ec0ff */
[----:B------:R-:W-:Y:S01]  /*0150*/  SEL R24, RZ, 0xc3500, P0 ;  /* 0x000c3500ff187807 */ /* 0x000fe20000000000 */
[C---:B---3--:R-:W-:Y:S01]  /*0160*/  IMAD.IADD R6, R21.reuse, 0x1, R16 ;  /* 0x0000000115067824 */ /* 0x048fe200078e0210 */
[----:B------:R-:W-:Y:S01]  /*0170*/  ULOP3.LUT UR5, UR12, 0xfffffffc, URZ, 0xc0, !UPT ;  /* 0xfffffffc0c057892 */ /* 0x000fe2000f8ec0ff */
[----:B------:R-:W-:Y:S02]  /*0180*/  VIADD R22, R21, 0x1 ;  /* 0x0000000115167836 */ /* 0x000fe40000000000 */
[----:B------:R-:W-:Y:S01]  /*0190*/  IMAD.WIDE R14, R15, 0xc3500, R6 ;  /* 0x000c35000f0e7825 */ /* 0x000fe200078e0206 */
[----:B----4-:R-:W-:Y:S01]  /*01a0*/  IADD3 R12, P1, PT, R6, UR14, RZ ;  /* 0x0000000e060c7c10 */ /* 0x010fe2000ff3e0ff */
[----:B------:R-:W-:-:S02]  /*01b0*/  UIADD3 UR7, UPT, UPT, -UR5, URZ, URZ ;  /* 0x000000ff05077290 */ /* 0x000fc4000fffe1ff */
[----:B------:R-:W-:-:S04]  /*01c0*/  IMAD.WIDE.U32 R10, R6, 0x4, R10 ;  /* 0x00000004060a7825 */ /* 0x000fc800078e000a */
[----:B------:R-:W-:Y:S02]  /*01d0*/  IMAD.X R13, RZ, RZ, UR15, P1 ;  /* 0x0000000fff0d7e24 */ /* 0x000fe400088e06ff */
[----:B--2---:R-:W-:-:S04]  /*01e0*/  IMAD.WIDE.U32 R8, R6, 0x4, R8 ;  /* 0x0000000406087825 */ /* 0x004fc800078e0008 */
[----:B0-----:R-:W-:-:S07]  /*01f0*/  IMAD.WIDE.U32 R6, R6, 0x4, R2 ;  /* 0x0000000406067825 */ /* 0x001fce00078e0002 */
.L_x_43:
[----:B01----:R-:W2:Y:S04]  /*0200*/  LDG.E R3, desc[UR8][R10.64] ;  /* 0x000000080a037981 */ /* 0x003ea8000c1e1900 */
[----:B------:R-:W2:Y:S04]  /*0210*/  LDG.E R0, desc[UR8][R8.64] ;  /* 0x0000000808007981 */ /* 0x000ea8000c1e1900 */
[----:B------:R-:W3:Y:S01]  /*0220*/  LDG.E R25, desc[UR8][R6.64] ;  /* 0x0000000806197981 */ /* 0x000ee2000c1e1900 */
[----:B------:R-:W-:Y:S01]  /*0230*/  IMAD.MOV.U32 R19, RZ, RZ, 0x3d4ccccd ;  /* 0x3d4ccccdff137424 */ /* 0x000fe200078e00ff */
[----:B------:R-:W-:Y:S01]  /*0240*/  BSSY.RECONVERGENT B0, `(.L_x_0) ;  /* 0x000000f000007945 */ /* 0x000fe20003800200 */
[----:B------:R-:W-:-:S04]  /*0250*/  IMAD.MOV.U32 R4, RZ, RZ, 0x41a00000 ;  /* 0x41a00000ff047424 */ /* 0x000fc800078e00ff */
[----:B------:R-:W-:-:S04]  /*0260*/  FFMA R4, R19, -R4, 1 ;  /* 0x3f80000013047423 */ /* 0x000fc80000000804 */
[----:B------:R-:W-:Y:S01]  /*0270*/  FFMA R4, R4, R19, 0.050000000745058059692 ;  /* 0x3d4ccccd04047423 */ /* 0x000fe20000000013 */
[----:B--2---:R-:W-:Y:S01]  /*0280*/  FADD R5, R3, R0 ;  /* 0x0000000003057221 */ /* 0x004fe20000000000 */
[----:B---3--:R-:W-:-:S04]  /*0290*/  FADD R2, R25, 49 ;  /* 0x4244000019027421 */ /* 0x008fc80000000000 */
[----:B------:R-:W-:-:S04]  /*02a0*/  FADD R5, R5, -R2 ;  /* 0x8000000205057221 */ /* 0x000fc80000000000 */
[----:B------:R-:W0:Y:S01]  /*02b0*/  FCHK P0, R5, 20 ;  /* 0x41a0000005007902 */ /* 0x000e220000000000 */
[----:B------:R-:W-:-:S04]  /*02c0*/  FFMA R2, R5, R4, RZ ;  /* 0x0000000405027223 */ /* 0x000fc800000000ff */
[----:B------:R-:W-:-:S04]  /*02d0*/  FFMA R19, R2, -20, R5 ;  /* 0xc1a0000002137823 */ /* 0x000fc80000000005 */
[----:B------:R-:W-:Y:S01]  /*02e0*/  FFMA R2, R4, R19, R2 ;  /* 0x0000001304027223 */ /* 0x000fe20000000002 */
[----:B0-----:R-:W-:Y:S06]  /*02f0*/  @!P0 BRA `(.L_x_1) ;  /* 0x00000000000c8947 */ /* 0x001fec0003800000 */
[----:B------:R-:W-:Y:S01]  /*0300*/  IMAD.MOV.U32 R2, RZ, RZ, 0x41a00000 ;  /* 0x41a00000ff027424 */ /* 0x000fe200078e00ff */
[----:B------:R-:W-:-:S07]  /*0310*/  MOV R28, 0x330 ;  /* 0x00000330001c7802 */ /* 0x000fce0000000f00 */
[----:B------:R-:W-:Y:S05]  /*0320*/  CALL.REL.NOINC `($__internal_0_$__cuda_sm3x_div_rn_noftz_f32_slowpath) ;  /* 0x0000001400807944 */ /* 0x000fea0003c00000 */
.L_x_1:
[----:B------:R-:W-:Y:S05]  /*0330*/  BSYNC.RECONVERGENT B0 ;  /* 0x0000000000007941 */ /* 0x000fea0003800200 */
.L_x_0:
[----:B------:R-:W2:Y:S01]  /*0340*/  LDG.E.U8 R19, desc[UR8][R12.64] ;  /* 0x000000080c137981 */ /* 0x000ea2000c1e1100 */
[----:B------:R-:W0:Y:S01]  /*0350*/  LDCU.64 UR14, c[0x0][0x3a8] ;  /* 0x00007500ff0e77ac */ /* 0x000e220008000a00 */
[----:B------:R-:W-:-:S05]  /*0360*/  LOP3.LUT R23, R20, 0xff, RZ, 0xc0, !PT ;  /* 0x000000ff14177812 */ /* 0x000fca00078ec0ff */
[----:B------:R-:W-:-:S04]  /*0370*/  IMAD.WIDE.U32 R4, R23, 0x186a0, R14 ;  /* 0x000186a017047825 */ /* 0x000fc800078e000e */
[----:B------:R-:W-:Y:S01]  /*0380*/  IMAD.MOV.U32 R27, RZ, RZ, R3 ;  /* 0x000000ffff1b7224 */ /* 0x000fe200078e0003 */
[----:B0-----:R-:W-:Y:S02]  /*0390*/  LEA R18, P0, R4, UR14, 0x3 ;  /* 0x0000000e04127c11 */ /* 0x001fe4000f8018ff */
[----:B--2---:R-:W-:-:S13]  /*03a0*/  ISETP.NE.AND P1, PT, R19, RZ, PT ;  /* 0x000000ff1300720c */ /* 0x004fda0003f25270 */
[----:B------:R-:W-:Y:S01]  /*03b0*/  @P1 VIADD R29, R19, 0xffffffff ;  /* 0xffffffff131d1836 */ /* 0x000fe20000000000 */
[----:B------:R-:W-:-:S04]  /*03c0*/  LEA.HI.X R19, R4, UR15, R5, 0x3, P0 ;  /* 0x0000000f04137c11 */ /* 0x000fc800080f1c05 */
[----:B------:R0:W-:Y:S04]  /*03d0*/  @P1 STG.E.U8 desc[UR8][R12.64], R29 ;  /* 0x0000001d0c001986 */ /* 0x0001e8000c101108 */
[----:B------:R-:W2:Y:S04]  /*03e0*/  @P1 LDG.E R25, desc[UR8][R6.64] ;  /* 0x0000000806191981 */ /* 0x000ea8000c1e1900 */
[----:B------:R0:W5:Y:S04]  /*03f0*/  @P1 LDG.E R27, desc[UR8][R10.64] ;  /* 0x000000080a1b1981 */ /* 0x000168000c1e1900 */
[----:B------:R0:W5:Y:S01]  /*0400*/  LDG.E R26, desc[UR8][R18.64] ;  /* 0x00000008121a7981 */ /* 0x000162000c1e1900 */
[----:B------:R-:W-:Y:S01]  /*0410*/  IMAD.MOV.U32 R5, RZ, RZ, 0x3e4ccccd ;  /* 0x3e4ccccdff057424 */ /* 0x000fe200078e00ff */
[----:B------:R-:W1:Y:S01]  /*0420*/  FCHK P0, R3, -5 ;  /* 0xc0a0000003007902 */ /* 0x000e620000000000 */
[----:B------:R-:W-:Y:S01]  /*0430*/  IMAD.MOV.U32 R4, RZ, RZ, 0x40a00000 ;  /* 0x40a00000ff047424 */ /* 0x000fe200078e00ff */
[----:B------:R-:W-:Y:S01]  /*0440*/  BSSY.RECONVERGENT B0, `(.L_x_2) ;  /* 0x000000e000007945 */ /* 0x000fe20003800200 */
[----:B------:R-:W-:-:S02]  /*0450*/  @P1 IMAD.MOV.U32 R2, RZ, RZ, RZ ;  /* 0x000000ffff021224 */ /* 0x000fc400078e00ff */
[----:B------:R-:W-:-:S04]  /*0460*/  FFMA R4, -R5, R4, 1 ;  /* 0x3f80000005047423 */ /* 0x000fc80000000104 */
[----:B------:R-:W-:-:S04]  /*0470*/  FFMA R4, R4, -R5, -0.20000000298023223877 ;  /* 0xbe4ccccd04047423 */ /* 0x000fc80000000805 */
[----:B------:R-:W-:-:S04]  /*0480*/  FFMA R5, R3, R4, RZ ;  /* 0x0000000403057223 */ /* 0x000fc800000000ff */
[----:B------:R-:W-:-:S04]  /*0490*/  FFMA R28, R5, 5, R3 ;  /* 0x40a00000051c7823 */ /* 0x000fc80000000003 */
[----:B------:R-:W-:Y:S01]  /*04a0*/  FFMA R5, R4, R28, R5 ;  /* 0x0000001c04057223 */ /* 0x000fe20000000005 */
[----:B--2---:R-:W-:Y:S01]  /*04b0*/  FFMA R25, R2, 0.10000000149011611938, R25 ;  /* 0x3dcccccd02197823 */ /* 0x004fe20000000019 */
[----:B01----:R-:W-:Y:S06]  /*04c0*/  @!P0 BRA `(.L_x_3) ;  /* 0x0000000000148947 */ /* 0x003fec0003800000 */
[----:B------:R-:W-:Y:S01]  /*04d0*/  IMAD.MOV.U32 R5, RZ, RZ, R3 ;  /* 0x000000ffff057224 */ /* 0x000fe200078e0003 */
[----:B------:R-:W-:Y:S01]  /*04e0*/  MOV R28, 0x510 ;  /* 0x00000510001c7802 */ /* 0x000fe20000000f00 */
[----:B------:R-:W-:-:S07]  /*04f0*/  IMAD.MOV.U32 R2, RZ, RZ, -0x3f600000 ;  /* 0xc0a00000ff027424 */ /* 0x000fce00078e00ff */
[----:B-----5:R-:W-:Y:S05]  /*0500*/  CALL.REL.NOINC `($__internal_0_$__cuda_sm3x_div_rn_noftz_f32_slowpath) ;  /* 0x0000001400087944 */ /* 0x020fea0003c00000 */
[----:B------:R-:W-:-:S07]  /*0510*/  IMAD.MOV.U32 R5, RZ, RZ, R2 ;  /* 0x000000ffff057224 */ /* 0x000fce00078e0002 */
.L_x_3:
[----:B------:R-:W-:Y:S05]  /*0520*/  BSYNC.RECONVERGENT B0 ;  /* 0x0000000000007941 */ /* 0x000fea0003800200 */
.L_x_2:
[----:B-----5:R-:W-:-:S04]  /*0530*/  FFMA R26, R5, 0.10000000149011611938, R26 ;  /* 0x3dcccccd051a7823 */ /* 0x020fc8000000001a */
[----:B------:R-:W-:-:S05]  /*0540*/  FADD R27, R26, R27 ;  /* 0x0000001b1a1b7221 */ /* 0x000fca0000000000 */
[----:B------:R0:W-:Y:S04]  /*0550*/  STG.E desc[UR8][R10.64], R27 ;  /* 0x0000001b0a007986 */ /* 0x0001e8000c101908 */
[----:B------:R0:W5:Y:S01]  /*0560*/  LDG.E R3, desc[UR8][R18.64+0x4] ;  /* 0x0000040812037981 */ /* 0x000162000c1e1900 */
[----:B------:R-:W-:Y:S01]  /*0570*/  IMAD.MOV.U32 R5, RZ, RZ, 0x3dcccccd ;  /* 0x3dcccccdff057424 */ /* 0x000fe200078e00ff */
[----:B------:R-:W1:Y:S01]  /*0580*/  FCHK P0, R0, -10 ;  /* 0xc120000000007902 */ /* 0x000e620000000000 */
[----:B------:R-:W-:Y:S01]  /*0590*/  IMAD.MOV.U32 R2, RZ, RZ, 0x41200000 ;  /* 0x41200000ff027424 */ /* 0x000fe200078e00ff */
[----:B------:R-:W-:Y:S03]  /*05a0*/  BSSY.RECONVERGENT B0, `(.L_x_4) ;  /* 0x000000b000007945 */ /* 0x000fe60003800200 */
[----:B------:R-:W-:-:S04]  /*05b0*/  FFMA R2, -R5, R2, 1 ;  /* 0x3f80000005027423 */ /* 0x000fc80000000102 */
[----:B------:R-:W-:-:S04]  /*05c0*/  FFMA R5, R2, -R5, -0.10000000149011611938 ;  /* 0xbdcccccd02057423 */ /* 0x000fc80000000805 */
[----:B------:R-:W-:-:S04]  /*05d0*/  FFMA R2, R0, R5, RZ ;  /* 0x0000000500027223 */ /* 0x000fc800000000ff */
[----:B------:R-:W-:-:S04]  /*05e0*/  FFMA R4, R2, 10, R0 ;  /* 0x4120000002047823 */ /* 0x000fc80000000000 */
[----:B------:R-:W-:Y:S01]  /*05f0*/  FFMA R2, R5, R4, R2 ;  /* 0x0000000405027223 */ /* 0x000fe20000000002 */
[----:B01----:R-:W-:Y:S06]  /*0600*/  @!P0 BRA `(.L_x_5) ;  /* 0x0000000000108947 */ /* 0x003fec0003800000 */
[----:B------:R-:W-:Y:S01]  /*0610*/  IMAD.MOV.U32 R5, RZ, RZ, R0 ;  /* 0x000000ffff057224 */ /* 0x000fe200078e0000 */
[----:B------:R-:W-:Y:S01]  /*0620*/  MOV R28, 0x650 ;  /* 0x00000650001c7802 */ /* 0x000fe20000000f00 */
[----:B------:R-:W-:-:S07]  /*0630*/  IMAD.MOV.U32 R2, RZ, RZ, -0x3ee00000 ;  /* 0xc1200000ff027424 */ /* 0x000fce00078e00ff */
[----:B-----5:R-:W-:Y:S05]  /*0640*/  CALL.REL.NOINC `($__internal_0_$__cuda_sm3x_div_rn_noftz_f32_slowpath) ;  /* 0x0000001000b87944 */ /* 0x020fea0003c00000 */
.L_x_5:
[----:B------:R-:W-:Y:S05]  /*0650*/  BSYNC.RECONVERGENT B0 ;  /* 0x0000000000007941 */ /* 0x000fea0003800200 */
.L_x_4:
[----:B------:R-:W2:Y:S01]  /*0660*/  LDG.E R5, desc[UR8][R8.64] ;  /* 0x0000000808057981 */ /* 0x000ea2000c1e1900 */
[----:B------:R-:W-:Y:S01]  /*0670*/  FSETP.GT.AND P0, PT, R25, -50, PT ;  /* 0xc24800001900780b */ /* 0x000fe20003f04000 */
[----:B-----5:R-:W-:Y:S01]  /*0680*/  FFMA R2, R2, 0.10000000149011611938, R3 ;  /* 0x3dcccccd02027823 */ /* 0x020fe20000000003 */
[----:B------:R-:W-:Y:S01]  /*0690*/  IMAD.MOV.U32 R3, RZ, RZ, 0x32 ;  /* 0x00000032ff037424 */ /* 0x000fe200078e00ff */
[----:B------:R-:W-:Y:S01]  /*06a0*/  UISETP.GE.U32.AND UP0, UPT, UR12, 0x4, UPT ;  /* 0x000000040c00788c */ /* 0x000fe2000bf06070 */
[----:B------:R-:W-:Y:S01]  /*06b0*/  SEL R27, RZ, 0x1, !P0 ;  /* 0x00000001ff1b7807 */ /* 0x000fe20004000000 */
[----:B------:R-:W-:-:S04]  /*06c0*/  IMAD.MOV.U32 R0, RZ, RZ, RZ ;  /* 0x000000ffff007224 */ /* 0x000fc800078e00ff */
[----:B------:R-:W-:Y:S04]  /*06d0*/  STS.U8 [R16+UR4], R27 ;  /* 0x0000001b10007988 */ /* 0x000fe80008000004 */
[----:B------:R-:W-:Y:S02]  /*06e0*/  @P0 IMAD.MOV.U32 R25, RZ, RZ, -0x3d900000 ;  /* 0xc2700000ff190424 */ /* 0x000fe400078e00ff */
[----:B--2---:R-:W-:-:S05]  /*06f0*/  FADD R5, R2, R5 ;  /* 0x0000000502057221 */ /* 0x004fca0000000000 */
[----:B------:R-:W-:Y:S04]  /*0700*/  STG.E desc[UR8][R8.64], R5 ;  /* 0x0000000508007986 */ /* 0x000fe8000c101908 */
[----:B------:R-:W-:Y:S04]  /*0710*/  STG.E desc[UR8][R18.64], RZ ;  /* 0x000000ff12007986 */ /* 0x000fe8000c101908 */
[----:B------:R-:W-:Y:S04]  /*0720*/  STG.E desc[UR8][R18.64+0x4], RZ ;  /* 0x000004ff12007986 */ /* 0x000fe8000c101908 */
[----:B------:R-:W-:Y:S04]  /*0730*/  @P0 STG.E.U8 desc[UR8][R12.64], R3 ;  /* 0x000000030c000986 */ /* 0x000fe8000c101108 */
[----:B------:R0:W-:Y:S02]  /*0740*/  STG.E desc[UR8][R6.64], R25 ;  /* 0x0000001906007986 */ /* 0x0001e4000c101908 */
[----:B0-----:R-:W-:-:S02]  /*0750*/  IMAD.MOV.U32 R25, RZ, RZ, RZ ;  /* 0x000000ffff197224 */ /* 0x001fc400078e00ff */
[----:B------:R-:W-:Y:S01]  /*0760*/  IMAD.WIDE.U32 R2, R23, 0x186a0, R24 ;  /* 0x000186a017027825 */ /* 0x000fe200078e0018 */
[----:B------:R-:W-:Y:S06]  /*0770*/  BAR.SYNC.DEFER_BLOCKING 0x0 ;  /* 0x0000000000007b1d */ /* 0x000fec0000010000 */
[----:B------:R-:W-:Y:S05]  /*0780*/  BRA.U !UP0, `(.L_x_6) ;  /* 0x0000000908647547 */ /* 0x000fea000b800000 */
[----:B------:R-:W0:Y:S01]  /*0790*/  S2UR UR6, SR_CgaCtaId ;  /* 0x00000000000679c3 */ /* 0x000e220000008800 */
[----:B------:R-:W-:Y:S01]  /*07a0*/  UMOV UR5, 0x400 ;  /* 0x0000040000057882 */ /* 0x000fe20000000000 */
[----:B------:R-:W-:Y:S01]  /*07b0*/  IMAD.MOV.U32 R5, RZ, RZ, R22 ;  /* 0x000000ffff057224 */ /* 0x000fe200078e0016 */
[----:B------:R-:W1:Y:S01]  /*07c0*/  LDCU.64 UR18, c[0x0][0x3a8] ;  /* 0x00007500ff1277ac */ /* 0x000e620008000a00 */
[----:B------:R-:W2:Y:S01]  /*07d0*/  LDCU.64 UR16, c[0x0][0x3a0] ;  /* 0x00007400ff1077ac */ /* 0x000ea20008000a00 */
[----:B0-----:R-:W-:-:S03]  /*07e0*/  ULEA UR5, UR6, UR5, 0x18 ;  /* 0x0000000506057291 */ /* 0x001fc6000f8ec0ff */
[----:B------:R-:W-:Y:S01]  /*07f0*/  UMOV UR6, UR7 ;  /* 0x0000000700067c82 */ /* 0x000fe20008000000 */
[----:B-12---:R-:W-:-:S12]  /*0800*/  UIADD3 UR5, UPT, UPT, UR5, 0x1, URZ ;  /* 0x0000000105057890 */ /* 0x006fd8000fffe0ff */
.L_x_27:
[----:B0-----:R-:W0:Y:S01]  /*0810*/  LDS.U8 R0, [UR5+-0x1] ;  /* 0xffffff05ff007984 */ /* 0x001e220008000000 */
[----:B------:R-:W-:-:S04]  /*0820*/  UIADD3 UR6, UPT, UPT, UR6, 0x4, URZ ;  /* 0x0000000406067890 */ /* 0x000fc8000fffe0ff */
[----:B------:R-:W-:Y:S01]  /*0830*/  UISETP.NE.AND UP0, UPT, UR6, URZ, UPT ;  /* 0x000000ff0600728c */ /* 0x000fe2000bf05270 */
[----:B0-----:R-:W-:-:S13]  /*0840*/  ISETP.NE.AND P0, PT, R0, RZ, PT ;  /* 0x000000ff0000720c */ /* 0x001fda0003f05270 */
[----:B-1----:R-:W-:Y:S05]  /*0850*/  @!P0 BRA `(.L_x_7) ;  /* 0x0000000000808947 */ /* 0x002fea0003800000 */
[----:B------:R-:W-:Y:S01]  /*0860*/  ISETP.NE.AND P0, PT, R16, RZ, PT ;  /* 0x000000ff1000720c */ /* 0x000fe20003f05270 */
[----:B------:R-:W-:Y:S01]  /*0870*/  VIADD R27, R5, 0xffffffff ;  /* 0xffffffff051b7836 */ /* 0x000fe20000000000 */
[----:B------:R-:W-:Y:S03]  /*0880*/  BSSY.RECONVERGENT B0, `(.L_x_8) ;  /* 0x000000c000007945 */ /* 0x000fe60003800200 */
[----:B------:R-:W-:-:S03]  /*0890*/  IMAD.WIDE.U32 R26, R27, 0x3e8, R16 ;  /* 0x000003e81b1a7825 */ /* 0x000fc600078e0010 */
[----:B------:R-:W-:-:S04]  /*08a0*/  LEA R18, P1, R26, UR16, 0x3 ;  /* 0x000000101a127c11 */ /* 0x000fc8000f8218ff */
[----:B------:R-:W-:Y:S01]  /*08b0*/  LEA.HI.X R19, R26, UR17, R27, 0x3, P1 ;  /* 0x000000111a137c11 */ /* 0x000fe200088f1c1b */
[----:B------:R-:W-:Y:S08]  /*08c0*/  @P0 BRA `(.L_x_9) ;  /* 0x00000000001c0947 */ /* 0x000ff00003800000 */
[----:B------:R-:W0:Y:S01]  /*08d0*/  S2R R0, SR_LANEID ;  /* 0x0000000000007919 */ /* 0x000e220000000000 */
[----:B------:R-:W1:Y:S01]  /*08e0*/  LDC.64 R26, c[0x0][0x3b8] ;  /* 0x0000ee00ff1a7b82 */ /* 0x000e620000000a00 */
[----:B------:R-:W-:Y:S02]  /*08f0*/  VOTEU.ANY UR13, UPT, PT ;  /* 0x00000000000d7886 */ /* 0x000fe400038e0100 */
[----:B------:R-:W-:Y:S02]  /*0900*/  UFLO.U32 UR14, UR13 ;  /* 0x0000000d000e72bd */ /* 0x000fe400080e0000 */
[----:B------:R-:W1:Y:S04]  /*0910*/  POPC R23, UR13 ;  /* 0x0000000d00177d09 */ /* 0x000e680008000000 */
[----:B0-----:R-:W-:-:S13]  /*0920*/  ISETP.EQ.U32.AND P0, PT, R0, UR14, PT ;  /* 0x0000000e00007c0c */ /* 0x001fda000bf02070 */
[----:B-1----:R0:W-:Y:S02]  /*0930*/  @P0 REDG.E.ADD.STRONG.GPU desc[UR8][R26.64], R23 ;  /* 0x000000171a00098e */ /* 0x0021e4000c12e108 */
.L_x_9:
[----:B------:R-:W-:Y:S05]  /*0940*/  BSYNC.RECONVERGENT B0 ;  /* 0x0000000000007941 */ /* 0x000fea0003800200 */
.L_x_8:
[----:B------:R-:W2:Y:S04]  /*0950*/  LDG.E R25, desc[UR8][R18.64+0x4] ;  /* 0x0000040812197981 */ /* 0x000ea8000c1e1900 */
[----:B0-----:R0:W5:Y:S01]  /*0960*/  LDG.E R23, desc[UR8][R18.64] ;  /* 0x0000000812177981 */ /* 0x001162000c1e1900 */
[----:B------:R-:W-:Y:S01]  /*0970*/  BSSY.RECONVERGENT B0, `(.L_x_7) ;  /* 0x000000e000007945 */ /* 0x000fe20003800200 */
[----:B--2---:R-:W-:-:S13]  /*0980*/  FSETP.GT.AND P0, PT, R25, RZ, PT ;  /* 0x000000ff1900720b */ /* 0x004fda0003f04000 */
[----:B0-----:R-:W-:Y:S05]  /*0990*/  @!P0 BRA `(.L_x_10) ;  /* 0x0000000000188947 */ /* 0x001fea0003800000 */
[----:B-----5:R-:W-:-:S05]  /*09a0*/  IADD3 R0, P0, PT, R2, R23, RZ ;  /* 0x0000001702007210 */ /* 0x020fca0007f1e0ff */
[----:B------:R-:W-:Y:S01]  /*09b0*/  IMAD.X R19, RZ, RZ, R3, P0 ;  /* 0x000000ffff137224 */ /* 0x000fe200000e0603 */
[----:B------:R-:W-:-:S04]  /*09c0*/  LEA R18, P0, R0, UR18, 0x3 ;  /* 0x0000001200127c11 */ /* 0x000fc8000f8018ff */
[----:B------:R-:W-:-:S05]  /*09d0*/  LEA.HI.X R19, R0, UR19, R19, 0x3, P0 ;  /* 0x0000001300137c11 */ /* 0x000fca00080f1c13 */
[----:B------:R1:W-:Y:S01]  /*09e0*/  REDG.E.ADD.F32.FTZ.RN.STRONG.GPU desc[UR8][R18.64], R25 ;  /* 0x00000019120079a6 */ /* 0x0003e2000c12f308 */
[----:B------:R-:W-:Y:S05]  /*09f0*/  BRA `(.L_x_11) ;  /* 0x0000000000147947 */ /* 0x000fea0003800000 */
.L_x_10:
[----:B-----5:R-:W-:-:S05]  /*0a00*/  IADD3 R23, P0, PT, R2, R23, RZ ;  /* 0x0000001702177210 */ /* 0x020fca0007f1e0ff */
[----:B------:R-:W-:Y:S01]  /*0a10*/  IMAD.X R0, RZ, RZ, R3, P0 ;  /* 0x000000ffff007224 */ /* 0x000fe200000e0603 */
[----:B------:R-:W-:-:S04]  /*0a20*/  LEA R18, P0, R23, UR18, 0x3 ;  /* 0x0000001217127c11 */ /* 0x000fc8000f8018ff */
[----:B------:R-:W-:-:S05]  /*0a30*/  LEA.HI.X R19, R23, UR19, R0, 0x3, P0 ;  /* 0x0000001317137c11 */ /* 0x000fca00080f1c00 */
[----:B------:R0:W-:Y:S04]  /*0a40*/  REDG.E.ADD.F32.FTZ.RN.STRONG.GPU desc[UR8][R18.64+0x4], R25 ;  /* 0x00000419120079a6 */ /* 0x0001e8000c12f308 */
.L_x_11:
[----:B------:R-:W-:Y:S05]  /*0a50*/  BSYNC.RECONVERGENT B0 ;  /* 0x0000000000007941 */ /* 0x000fea0003800200 */
.L_x_7:
[----:B------:R-:W2:Y:S02]  /*0a60*/  LDS.U8 R0, [UR5] ;  /* 0x00000005ff007984 */ /* 0x000ea40008000000 */
[----:B--2---:R-:W-:-:S13]  /*0a70*/  ISETP.NE.AND P0, PT, R0, RZ, PT ;  /* 0x000000ff0000720c */ /* 0x004fda0003f05270 */
[----:B------:R-:W-:Y:S05]  /*0a80*/  @!P0 BRA `(.L_x_12) ;  /* 0x00000000007c8947 */ /* 0x000fea0003800000 */
[----:B------:R-:W-:Y:S01]  /*0a90*/  ISETP.NE.AND P1, PT, R16, RZ, PT ;  /* 0x000000ff1000720c */ /* 0x000fe20003f25270 */
[----:B------:R-:W-:Y:S01]  /*0aa0*/  IMAD.WIDE.U32 R26, R5, 0x3e8, R16 ;  /* 0x000003e8051a7825 */ /* 0x000fe200078e0010 */
[----:B------:R-:W-:Y:S02]  /*0ab0*/  BSSY.RECONVERGENT B0, `(.L_x_13) ;  /* 0x000000b000007945 */ /* 0x000fe40003800200 */
[----:B01----:R-:W-:-:S04]  /*0ac0*/  LEA R18, P0, R26, UR16, 0x3 ;  /* 0x000000101a127c11 */ /* 0x003fc8000f8018ff */
[----:B------:R-:W-:-:S05]  /*0ad0*/  LEA.HI.X R19, R26, UR17, R27, 0x3, P0 ;  /* 0x000000111a137c11 */ /* 0x000fca00080f1c1b */
[----:B------:R-:W-:Y:S05]  /*0ae0*/  @P1 BRA `(.L_x_14) ;  /* 0x00000000001c1947 */ /* 0x000fea0003800000 */
[----:B------:R-:W0:Y:S01]  /*0af0*/  S2R R0, SR_LANEID ;  /* 0x0000000000007919 */ /* 0x000e220000000000 */
[----:B------:R-:W1:Y:S01]  /*0b00*/  LDC.64 R26, c[0x0][0x3b8] ;  /* 0x0000ee00ff1a7b82 */ /* 0x000e620000000a00 */
[----:B------:R-:W-:Y:S02]  /*0b10*/  VOTEU.ANY UR13, UPT, PT ;  /* 0x00000000000d7886 */ /* 0x000fe400038e0100 */
[----:B------:R-:W-:Y:S02]  /*0b20*/  UFLO.U32 UR14, UR13 ;  /* 0x0000000d000e72bd */ /* 0x000fe400080e0000 */
[----:B------:R-:W1:Y:S04]  /*0b30*/  POPC R23, UR13 ;  /* 0x0000000d00177d09 */ /* 0x000e680008000000 */
[----:B0-----:R-:W-:-:S13]  /*0b40*/  ISETP.EQ.U32.AND P0, PT, R0, UR14, PT ;  /* 0x0000000e00007c0c */ /* 0x001fda000bf02070 */
[----:B-1----:R0:W-:Y:S02]  /*0b50*/  @P0 REDG.E.ADD.STRONG.GPU desc[UR8][R26.64], R23 ;  /* 0x000000171a00098e */ /* 0x0021e4000c12e108 */
.L_x_14:
[----:B------:R-:W-:Y:S05]  /*0b60*/  BSYNC.RECONVERGENT B0 ;  /* 0x0000000000007941 */ /* 0x000fea0003800200 */
.L_x_13:
[----:B------:R-:W2:Y:S04]  /*0b70*/  LDG.E R25, desc[UR8][R18.64+0x4] ;  /* 0x0000040812197981 */ /* 0x000ea8000c1e1900 */
[----:B0-----:R0:W5:Y:S01]  /*0b80*/  LDG.E R23, desc[UR8][R18.64] ;  /* 0x0000000812177981 */ /* 0x001162000c1e1900 */
[----:B------:R-:W-:Y:S01]  /*0b90*/  BSSY.RECONVERGENT B0, `(.L_x_12) ;  /* 0x000000e000007945 */ /* 0x000fe20003800200 */
[----:B--2---:R-:W-:-:S13]  /*0ba0*/  FSETP.GT.AND P0, PT, R25, RZ, PT ;  /* 0x000000ff1900720b */ /* 0x004fda0003f04000 */
[----:B0-----:R-:W-:Y:S05]  /*0bb0*/  @P0 BRA `(.L_x_15) ;  /* 0x0000000000180947 */ /* 0x001fea0003800000 */
[----:B-----5:R-:W-:-:S05]  /*0bc0*/  IADD3 R0, P0, PT, R2, R23, RZ ;  /* 0x0000001702007210 */ /* 0x020fca0007f1e0ff */
[----:B------:R-:W-:Y:S01]  /*0bd0*/  IMAD.X R19, RZ, RZ, R3, P0 ;  /* 0x000000ffff137224 */ /* 0x000fe200000e0603 */
[----:B------:R-:W-:-:S04]  /*0be0*/  LEA R18, P0, R0, UR18, 0x3 ;  /* 0x0000001200127c11 */ /* 0x000fc8000f8018ff */
[----:B------:R-:W-:-:S05]  /*0bf0*/  LEA.HI.X R19, R0, UR19, R19, 0x3, P0 ;  /* 0x0000001300137c11 */ /* 0x000fca00080f1c13 */
[----:B------:R1:W-:Y:S01]  /*0c00*/  REDG.E.ADD.F32.FTZ.RN.STRONG.GPU desc[UR8][R18.64+0x4], R25 ;  /* 0x00000419120079a6 */ /* 0x0003e2000c12f308 */
[----:B------:R-:W-:Y:S05]  /*0c10*/  BRA `(.L_x_16) ;  /* 0x0000000000147947 */ /* 0x000fea0003800000 */
.L_x_15:
[----:B-----5:R-:W-:-:S05]  /*0c20*/  IADD3 R23, P0, PT, R2, R23, RZ ;  /* 0x0000001702177210 */ /* 0x020fca0007f1e0ff */
[----:B------:R-:W-:Y:S01]  /*0c30*/  IMAD.X R0, RZ, RZ, R3, P0 ;  /* 0x000000ffff007224 */ /* 0x000fe200000e0603 */
[----:B------:R-:W-:-:S04]  /*0c40*/  LEA R18, P0, R23, UR18, 0x3 ;  /* 0x0000001217127c11 */ /* 0x000fc8000f8018ff */
[----:B------:R-:W-:-:S05]  /*0c50*/  LEA.HI.X R19, R23, UR19, R0, 0x3, P0 ;  /* 0x0000001317137c11 */ /* 0x000fca00080f1c00 */
[----:B------:R0:W-:Y:S04]  /*0c60*/  REDG.E.ADD.F32.FTZ.RN.STRONG.GPU desc[UR8][R18.64], R25 ;  /* 0x00000019120079a6 */ /* 0x0001e8000c12f308 */
.L_x_16:
[----:B------:R-:W-:Y:S05]  /*0c70*/  BSYNC.RECONVERGENT B0 ;  /* 0x0000000000007941 */ /* 0x000fea0003800200 */
.L_x_12:
[----:B------:R-:W2:Y:S02]  /*0c80*/  LDS.U8 R0, [UR5+0x1] ;  /* 0x00000105ff007984 */ /* 0x000ea40008000000 */
[----:B--2---:R-:W-:-:S13]  /*0c90*/  ISETP.NE.AND P0, PT, R0, RZ, PT ;  /* 0x000000ff0000720c */ /* 0x004fda0003f05270 */
[----:B------:R-:W-:Y:S05]  /*0ca0*/  @!P0 BRA `(.L_x_17) ;  /* 0x0000000000808947 */ /* 0x000fea0003800000 */
[----:B------:R-:W-:Y:S01]  /*0cb0*/  ISETP.NE.AND P1, PT, R16, RZ, PT ;  /* 0x000000ff1000720c */ /* 0x000fe20003f25270 */
[----:B------:R-:W-:Y:S01]  /*0cc0*/  VIADD R27, R5, 0x1 ;  /* 0x00000001051b7836 */ /* 0x000fe20000000000 */
[----:B------:R-:W-:Y:S03]  /*0cd0*/  BSSY.RECONVERGENT B0, `(.L_x_18) ;  /* 0x000000c000007945 */ /* 0x000fe60003800200 */
[----:B------:R-:W-:-:S03]  /*0ce0*/  IMAD.WIDE.U32 R26, R27, 0x3e8, R16 ;  /* 0x000003e81b1a7825 */ /* 0x000fc600078e0010 */
[----:B01----:R-:W-:-:S04]  /*0cf0*/  LEA R18, P0, R26, UR16, 0x3 ;  /* 0x000000101a127c11 */ /* 0x003fc8000f8018ff */
        /* <DEDUP_REMOVED lines=9> */
.L_x_19:
[----:B------:R-:W-:Y:S05]  /*0d90*/  BSYNC.RECONVERGENT B0 ;  /* 0x0000000000007941 */ /* 0x000fea0003800200 */
.L_x_18:
        /* <DEDUP_REMOVED lines=11> */
.L_x_20:
[----:B-----5:R-:W-:-:S05]  /*0e50*/  IADD3 R23, P0, PT, R2, R23, RZ ;  /* 0x0000001702177210 */ /* 0x020fca0007f1e0ff */
[----:B------:R-:W-:Y:S01]  /*0e60*/  IMAD.X R0, RZ, RZ, R3, P0 ;  /* 0x000000ffff007224 */ /* 0x000fe200000e0603 */
[----:B------:R-:W-:-:S04]  /*0e70*/  LEA R18, P0, R23, UR18, 0x3 ;  /* 0x0000001217127c11 */ /* 0x000fc8000f8018ff */
[----:B------:R-:W-:-:S05]  /*0e80*/  LEA.HI.X R19, R23, UR19, R0, 0x3, P0 ;  /* 0x0000001317137c11 */ /* 0x000fca00080f1c00 */
[----:B------:R0:W-:Y:S04]  /*0e90*/  REDG.E.ADD.F32.FTZ.RN.STRONG.GPU desc[UR8][R18.64], R25 ;  /* 0x00000019120079a6 */ /* 0x0001e8000c12f308 */
.L_x_21:
[----:B------:R-:W-:Y:S05]  /*0ea0*/  BSYNC.RECONVERGENT B0 ;  /* 0x0000000000007941 */ /* 0x000fea0003800200 */
.L_x_17:
        /* <DEDUP_REMOVED lines=17> */
.L_x_24:
[----:B------:R-:W-:Y:S05]  /*0fc0*/  BSYNC.RECONVERGENT B0 ;  /* 0x0000000000007941 */ /* 0x000fea0003800200 */
.L_x_23:
        /* <DEDUP_REMOVED lines=11> */
.L_x_25:
[----:B-----5:R-:W-:-:S05]  /*1080*/  IADD3 R23, P0, PT, R2, R23, RZ ;  /* 0x0000001702177210 */ /* 0x020fca0007f1e0ff */
[----:B------:R-:W-:Y:S01]  /*1090*/  IMAD.X R0, RZ, RZ, R3, P0 ;  /* 0x000000ffff007224 */ /* 0x000fe200000e0603 */
[----:B------:R-:W-:-:S04]  /*10a0*/  LEA R18, P0, R23, UR18, 0x3 ;  /* 0x0000001217127c11 */ /* 0x000fc8000f8018ff */
[----:B------:R-:W-:-:S05]  /*10b0*/  LEA.HI.X R19, R23, UR19, R0, 0x3, P0 ;  /* 0x0000001317137c11 */ /* 0x000fca00080f1c00 */
[----:B------:R0:W-:Y:S04]  /*10c0*/  REDG.E.ADD.F32.FTZ.RN.STRONG.GPU desc[UR8][R18.64], R25 ;  /* 0x00000019120079a6 */ /* 0x0001e8000c12f308 */
.L_x_26:
[----:B------:R-:W-:Y:S05]  /*10d0*/  BSYNC.RECONVERGENT B0 ;  /* 0x0000000000007941 */ /* 0x000fea0003800200 */
.L_x_22:
[----:B------:R-:W-:Y:S01]  /*10e0*/  VIADD R5, R5, 0x4 ;  /* 0x0000000405057836 */ /* 0x000fe20000000000 */
[----:B------:R-:W-:Y:S01]  /*10f0*/  UIADD3 UR5, UPT, UPT, UR5, 0x4, URZ ;  /* 0x0000000405057890 */ /* 0x000fe2000fffe0ff */
[----:B------:R-:W-:Y:S11]  /*1100*/  BRA.U UP0, `(.L_x_27) ;  /* 0xfffffff500c07547 */ /* 0x000ff6000b83ffff */
[----:B------:R-:W-:-:S07]  /*1110*/  IMAD.U32 R0, RZ, RZ, UR11 ;  /* 0x0000000bff007e24 */ /* 0x000fce000f8e00ff */
.L_x_6:
[----:B------:R-:W-:-:S09]  /*1120*/  UISETP.NE.AND UP0, UPT, UR10, URZ, UPT ;  /* 0x000000ff0a00728c */ /* 0x000fd2000bf05270 */
[----:B------:R-:W-:Y:S05]  /*1130*/  BRA.U !UP0, `(.L_x_28) ;  /* 0x0000000508e87547 */ /* 0x000fea000b800000 */
[----:B------:R-:W2:Y:S01]  /*1140*/  S2UR UR6, SR_CgaCtaId ;  /* 0x00000000000679c3 */ /* 0x000ea20000008800 */
[----:B------:R-:W-:Y:S02]  /*1150*/  UMOV UR5, 0x400 ;  /* 0x0000040000057882 */ /* 0x000fe40000000000 */
[----:B--2---:R-:W-:-:S09]  /*1160*/  ULEA UR5, UR6, UR5, 0x18 ;  /* 0x0000000506057291 */ /* 0x004fd2000f8ec0ff */
[----:B------:R-:W2:Y:S02]  /*1170*/  LDS.U8 R4, [R0+UR5] ;  /* 0x0000000500047984 */ /* 0x000ea40008000000 */
[----:B--2---:R-:W-:Y:S01]  /*1180*/  ISETP.NE.AND P0, PT, R4, RZ, PT ;  /* 0x000000ff0400720c */ /* 0x004fe20003f05270 */
[----:B------:R-:W-:-:S12]  /*1190*/  VIADD R4, R0, UR5 ;  /* 0x0000000500047c36 */ /* 0x000fd80008000000 */
[----:B------:R-:W-:Y:S05]  /*11a0*/  @!P0 BRA `(.L_x_29) ;  /* 0x00000000008c8947 */ /* 0x000fea0003800000 */
[----:B------:R-:W-:Y:S01]  /*11b0*/  ISETP.NE.AND P0, PT, R16, RZ, PT ;  /* 0x000000ff1000720c */ /* 0x000fe20003f05270 */
[----:B------:R-:W-:-:S12]  /*11c0*/  BSSY.RECONVERGENT B0, `(.L_x_30) ;  /* 0x0000009000007945 */ /* 0x000fd80003800200 */
[----:B------:R-:W-:Y:S05]  /*11d0*/  @P0 BRA `(.L_x_31) ;  /* 0x00000000001c0947 */ /* 0x000fea0003800000 */
[----:B------:R-:W2:Y:S01]  /*11e0*/  S2R R23, SR_LANEID ;  /* 0x0000000000177919 */ /* 0x000ea20000000000 */
[----:B01----:R-:W0:Y:S01]  /*11f0*/  LDC.64 R18, c[0x0][0x3b8] ;  /* 0x0000ee00ff127b82 */ /* 0x003e220000000a00 */
[----:B------:R-:W-:Y:S02]  /*1200*/  VOTEU.ANY UR5, UPT, PT ;  /* 0x0000000000057886 */ /* 0x000fe400038e0100 */
[----:B------:R-:W-:Y:S02]  /*1210*/  UFLO.U32 UR6, UR5 ;  /* 0x00000005000672bd */ /* 0x000fe400080e0000 */
[----:B------:R-:W0:Y:S04]  /*1220*/  POPC R5, UR5 ;  /* 0x0000000500057d09 */ /* 0x000e280008000000 */
[----:B--2---:R-:W-:-:S13]  /*1230*/  ISETP.EQ.U32.AND P0, PT, R23, UR6, PT ;  /* 0x0000000617007c0c */ /* 0x004fda000bf02070 */
[----:B0-----:R2:W-:Y:S02]  /*1240*/  @P0 REDG.E.ADD.STRONG.GPU desc[UR8][R18.64], R5 ;  /* 0x000000051200098e */ /* 0x0015e4000c12e108 */
.L_x_31:
[----:B------:R-:W-:Y:S05]  /*1250*/  BSYNC.RECONVERGENT B0 ;  /* 0x0000000000007941 */ /* 0x000fea0003800200 */
.L_x_30:
[----:B------:R-:W3:Y:S01]  /*1260*/  LDCU.64 UR14, c[0x0][0x3a0] ;  /* 0x00007400ff0e77ac */ /* 0x000ee20008000a00 */
[----:B012---:R-:W-:-:S04]  /*1270*/  IMAD.IADD R19, R21, 0x1, R0 ;  /* 0x0000000115137824 */ /* 0x007fc800078e0200 */
[----:B------:R-:W-:-:S03]  /*1280*/  IMAD.WIDE.U32 R18, R19, 0x3e8, R16 ;  /* 0x000003e813127825 */ /* 0x000fc600078e0010 */
[----:B---3--:R-:W-:-:S04]  /*1290*/  LEA R26, P0, R18, UR14, 0x3 ;  /* 0x0000000e121a7c11 */ /* 0x008fc8000f8018ff */
[----:B------:R-:W-:-:S05]  /*12a0*/  LEA.HI.X R27, R18, UR15, R19, 0x3, P0 ;  /* 0x0000000f121b7c11 */ /* 0x000fca00080f1c13 */
[----:B------:R-:W2:Y:S04]  /*12b0*/  LDG.E R23, desc[UR8][R26.64+0x4] ;  /* 0x000004081a177981 */ /* 0x000ea8000c1e1900 */
[----:B------:R0:W5:Y:S01]  /*12c0*/  LDG.E R5, desc[UR8][R26.64] ;  /* 0x000000081a057981 */ /* 0x000162000c1e1900 */
[----:B------:R-:W-:Y:S01]  /*12d0*/  BSSY.RECONVERGENT B0, `(.L_x_29) ;  /* 0x0000010000007945 */ /* 0x000fe20003800200 */
[----:B--2---:R-:W-:-:S13]  /*12e0*/  FSETP.GT.AND P0, PT, R23, RZ, PT ;  /* 0x000000ff1700720b */ /* 0x004fda0003f04000 */
[----:B0-----:R-:W-:Y:S05]  /*12f0*/  @P0 BRA `(.L_x_32) ;  /* 0x00000000001c0947 */ /* 0x001fea0003800000 */
[----:B------:R-:W0:Y:S01]  /*1300*/  LDCU.64 UR14, c[0x0][0x3a8] ;  /* 0x00007500ff0e77ac */ /* 0x000e220008000a00 */
[----:B-----5:R-:W-:-:S05]  /*1310*/  IADD3 R5, P0, PT, R2, R5, RZ ;  /* 0x0000000502057210 */ /* 0x020fca0007f1e0ff */
[----:B------:R-:W-:Y:S01]  /*1320*/  IMAD.X R26, RZ, RZ, R3, P0 ;  /* 0x000000ffff1a7224 */ /* 0x000fe200000e0603 */
[----:B0-----:R-:W-:-:S04]  /*1330*/  LEA R18, P0, R5, UR14, 0x3 ;  /* 0x0000000e05127c11 */ /* 0x001fc8000f8018ff */
[----:B------:R-:W-:-:S05]  /*1340*/  LEA.HI.X R19, R5, UR15, R26, 0x3, P0 ;  /* 0x0000000f05137c11 */ /* 0x000fca00080f1c1a */
[----:B------:R0:W-:Y:S01]  /*1350*/  REDG.E.ADD.F32.FTZ.RN.STRONG.GPU desc[UR8][R18.64+0x4], R23 ;  /* 0x00000417120079a6 */ /* 0x0001e2000c12f308 */
[----:B------:R-:W-:Y:S05]  /*1360*/  BRA `(.L_x_33) ;  /* 0x0000000000187947 */ /* 0x000fea0003800000 */
.L_x_32:
[----:B------:R-:W0:Y:S01]  /*1370*/  LDCU.64 UR14, c[0x0][0x3a8] ;  /* 0x00007500ff0e77ac */ /* 0x000e220008000a00 */
[----:B-----5:R-:W-:-:S05]  /*1380*/  IADD3 R5, P0, PT, R2, R5, RZ ;  /* 0x0000000502057210 */ /* 0x020fca0007f1e0ff */
[----:B------:R-:W-:Y:S01]  /*1390*/  IMAD.X R26, RZ, RZ, R3, P0 ;  /* 0x000000ffff1a7224 */ /* 0x000fe200000e0603 */
[----:B0-----:R-:W-:-:S04]  /*13a0*/  LEA R18, P0, R5, UR14, 0x3 ;  /* 0x0000000e05127c11 */ /* 0x001fc8000f8018ff */
[----:B------:R-:W-:-:S05]  /*13b0*/  LEA.HI.X R19, R5, UR15, R26, 0x3, P0 ;  /* 0x0000000f05137c11 */ /* 0x000fca00080f1c1a */
[----:B------:R1:W-:Y:S04]  /*13c0*/  REDG.E.ADD.F32.FTZ.RN.STRONG.GPU desc[UR8][R18.64], R23 ;  /* 0x00000017120079a6 */ /* 0x0003e8000c12f308 */
.L_x_33:
[----:B------:R-:W-:Y:S05]  /*13d0*/  BSYNC.RECONVERGENT B0 ;  /* 0x0000000000007941 */ /* 0x000fea0003800200 */
.L_x_29:
[----:B------:R-:W-:-:S09]  /*13e0*/  UISETP.NE.AND UP0, UPT, UR10, 0x1, UPT ;  /* 0x000000010a00788c */ /* 0x000fd2000bf05270 */
[----:B------:R-:W-:Y:S05]  /*13f0*/  BRA.U !UP0, `(.L_x_28) ;  /* 0x0000000508387547 */ /* 0x000fea000b800000 */
[----:B------:R-:W2:Y:S02]  /*1400*/  LDS.U8 R5, [R4+0x1] ;  /* 0x0000010004057984 */ /* 0x000ea40000000000 */
[----:B--2---:R-:W-:-:S13]  /*1410*/  ISETP.NE.AND P0, PT, R5, RZ, PT ;  /* 0x000000ff0500720c */ /* 0x004fda0003f05270 */
[----:B------:R-:W-:Y:S05]  /*1420*/  @!P0 BRA `(.L_x_34) ;  /* 0x00000000008c8947 */ /* 0x000fea0003800000 */
[----:B------:R-:W-:Y:S01]  /*1430*/  ISETP.NE.AND P0, PT, R16, RZ, PT ;  /* 0x000000ff1000720c */ /* 0x000fe20003f05270 */
[----:B------:R-:W-:-:S12]  /*1440*/  BSSY.RECONVERGENT B0, `(.L_x_35) ;  /* 0x0000009000007945 */ /* 0x000fd80003800200 */
[----:B------:R-:W-:Y:S05]  /*1450*/  @P0 BRA `(.L_x_36) ;  /* 0x00000000001c0947 */ /* 0x000fea0003800000 */
[----:B01----:R-:W0:Y:S01]  /*1460*/  S2R R23, SR_LANEID ;  /* 0x0000000000177919 */ /* 0x003e220000000000 */
[----:B------:R-:W1:Y:S01]  /*1470*/  LDC.64 R18, c[0x0][0x3b8] ;  /* 0x0000ee00ff127b82 */ /* 0x000e620000000a00 */
[----:B------:R-:W-:Y:S02]  /*1480*/  VOTEU.ANY UR5, UPT, PT ;  /* 0x0000000000057886 */ /* 0x000fe400038e0100 */
[----:B------:R-:W-:Y:S02]  /*1490*/  UFLO.U32 UR6, UR5 ;  /* 0x00000005000672bd */ /* 0x000fe400080e0000 */
[----:B------:R-:W1:Y:S04]  /*14a0*/  POPC R5, UR5 ;  /* 0x0000000500057d09 */ /* 0x000e680008000000 */
[----:B0-----:R-:W-:-:S13]  /*14b0*/  ISETP.EQ.U32.AND P0, PT, R23, UR6, PT ;  /* 0x0000000617007c0c */ /* 0x001fda000bf02070 */
[----:B-1----:R2:W-:Y:S02]  /*14c0*/  @P0 REDG.E.ADD.STRONG.GPU desc[UR8][R18.64], R5 ;  /* 0x000000051200098e */ /* 0x0025e4000c12e108 */
.L_x_36:
[----:B------:R-:W-:Y:S05]  /*14d0*/  BSYNC.RECONVERGENT B0 ;  /* 0x0000000000007941 */ /* 0x000fea0003800200 */
.L_x_35:
[----:B------:R-:W3:Y:S01]  /*14e0*/  LDCU.64 UR14, c[0x0][0x3a0] ;  /* 0x00007400ff0e77ac */ /* 0x000ee20008000a00 */
[----:B012---:R-:W-:-:S05]  /*14f0*/  IADD3 R19, PT, PT, R0, 0x1, R21 ;  /* 0x0000000100137810 */ /* 0x007fca0007ffe015 */
        /* <DEDUP_REMOVED lines=15> */
.L_x_37:
[----:B------:R-:W0:Y:S01]  /*15f0*/  LDCU.64 UR14, c[0x0][0x3a8] ;  /* 0x00007500ff0e77ac */ /* 0x000e220008000a00 */
[----:B-----5:R-:W-:-:S05]  /*1600*/  IADD3 R5, P0, PT, R2, R5, RZ ;  /* 0x0000000502057210 */ /* 0x020fca0007f1e0ff */
[----:B------:R-:W-:Y:S01]  /*1610*/  IMAD.X R26, RZ, RZ, R3, P0 ;  /* 0x000000ffff1a7224 */ /* 0x000fe200000e0603 */
[----:B0-----:R-:W-:-:S04]  /*1620*/  LEA R18, P0, R5, UR14, 0x3 ;  /* 0x0000000e05127c11 */ /* 0x001fc8000f8018ff */
[----:B------:R-:W-:-:S05]  /*1630*/  LEA.HI.X R19, R5, UR15, R26, 0x3, P0 ;  /* 0x0000000f05137c11 */ /* 0x000fca00080f1c1a */
[----:B------:R0:W-:Y:S04]  /*1640*/  REDG.E.ADD.F32.FTZ.RN.STRONG.GPU desc[UR8][R18.64], R23 ;  /* 0x00000017120079a6 */ /* 0x0001e8000c12f308 */
.L_x_38:
[----:B------:R-:W-:Y:S05]  /*1650*/  BSYNC.RECONVERGENT B0 ;  /* 0x0000000000007941 */ /* 0x000fea0003800200 */
.L_x_34:
        /* <DEDUP_REMOVED lines=15> */
.L_x_40:
[----:B------:R-:W-:Y:S05]  /*1750*/  BSYNC.RECONVERGENT B0 ;  /* 0x0000000000007941 */ /* 0x000fea0003800200 */
.L_x_39:
[----:B------:R-:W0:Y:S01]  /*1760*/  LDCU.64 UR14, c[0x0][0x3a0] ;  /* 0x00007400ff0e77ac */ /* 0x000e220008000a00 */
[----:B--2---:R-:W-:-:S05]  /*1770*/  IADD3 R5, PT, PT, R0, 0x2, R21 ;  /* 0x0000000200057810 */ /* 0x004fca0007ffe015 */
[----:B------:R-:W-:-:S03]  /*1780*/  IMAD.WIDE.U32 R4, R5, 0x3e8, R16 ;  /* 0x000003e805047825 */ /* 0x000fc600078e0010 */
[----:B01----:R-:W-:-:S04]  /*1790*/  LEA R18, P0, R4, UR14, 0x3 ;  /* 0x0000000e04127c11 */ /* 0x003fc8000f8018ff */
        /* <DEDUP_REMOVED lines=13> */
.L_x_41:
[----:B------:R-:W0:Y:S01]  /*1870*/  LDCU.64 UR14, c[0x0][0x3a8] ;  /* 0x00007500ff0e77ac */ /* 0x000e220008000a00 */
[----:B-----5:R-:W-:-:S05]  /*1880*/  IADD3 R5, P0, PT, R2, R5, RZ ;  /* 0x0000000502057210 */ /* 0x020fca0007f1e0ff */
[----:B------:R-:W-:Y:S01]  /*1890*/  IMAD.X R0, RZ, RZ, R3, P0 ;  /* 0x000000ffff007224 */ /* 0x000fe200000e0603 */
[----:B0-----:R-:W-:-:S04]  /*18a0*/  LEA R2, P0, R5, UR14, 0x3 ;  /* 0x0000000e05027c11 */ /* 0x001fc8000f8018ff */
[----:B------:R-:W-:-:S05]  /*18b0*/  LEA.HI.X R3, R5, UR15, R0, 0x3, P0 ;  /* 0x0000000f05037c11 */ /* 0x000fca00080f1c00 */
[----:B------:R1:W-:Y:S04]  /*18c0*/  REDG.E.ADD.F32.FTZ.RN.STRONG.GPU desc[UR8][R2.64], R23 ;  /* 0x00000017020079a6 */ /* 0x0003e8000c12f308 */
.L_x_42:
[----:B------:R-:W-:Y:S05]  /*18d0*/  BSYNC.RECONVERGENT B0 ;  /* 0x0000000000007941 */ /* 0x000fea0003800200 */
.L_x_28:
[C---:B------:R-:W-:Y:S01]  /*18e0*/  LOP3.LUT R0, R20.reuse, 0xff, RZ, 0xc0, !PT ;  /* 0x000000ff14007812 */ /* 0x040fe200078ec0ff */
[----:B------:R-:W-:-:S03]  /*18f0*/  VIADD R20, R20, 0x1 ;  /* 0x0000000114147836 */ /* 0x000fc60000000000 */
[----:B------:R-:W-:-:S13]  /*1900*/  ISETP.GE.U32.AND P0, PT, R0, 0x7, PT ;  /* 0x000000070000780c */ /* 0x000fda0003f06070 */
[----:B------:R-:W-:Y:S05]  /*1910*/  @!P0 BRA `(.L_x_43) ;  /* 0xffffffe800388947 */ /* 0x000fea000383ffff */
[----:B------:R-:W-:Y:S05]  /*1920*/  EXIT ;  /* 0x000000000000794d */ /* 0x000fea0003800000 */
        .weak           $__internal_0_$__cuda_sm3x_div_rn_noftz_f32_slowpath
        .type           $__internal_0_$__cuda_sm3x_div_rn_noftz_f32_slowpath,@function
        .size           $__internal_0_$__cuda_sm3x_div_rn_noftz_f32_slowpath,(.L_x_56 - $__internal_0_$__cuda_sm3x_div_rn_noftz_f32_slowpath)
$__internal_0_$__cuda_sm3x_div_rn_noftz_f32_slowpath:
[----:B------:R-:W-:Y:S01]  /*1930*/  SHF.R.U32.HI R4, RZ, 0x17, R2 ;  /* 0x00000017ff047819 */ /* 0x000fe20000011602 */
[----:B------:R-:W-:Y:S01]  /*1940*/  BSSY.RECONVERGENT B1, `(.L_x_44) ;  /* 0x0000063000017945 */ /* 0x000fe20003800200 */
[--C-:B------:R-:W-:Y:S01]  /*1950*/  SHF.R.U32.HI R31, RZ, 0x17, R5.reuse ;  /* 0x00000017ff1f7819 */ /* 0x100fe20000011605 */
[----:B------:R-:W-:Y:S01]  /*1960*/  IMAD.MOV.U32 R30, RZ, RZ, R5 ;  /* 0x000000ffff1e7224 */ /* 0x000fe200078e0005 */
[----:B------:R-:W-:Y:S02]  /*1970*/  LOP3.LUT R4, R4, 0xff, RZ, 0xc0, !PT ;  /* 0x000000ff04047812 */ /* 0x000fe400078ec0ff */
[----:B------:R-:W-:-:S03]  /*1980*/  LOP3.LUT R31, R31, 0xff, RZ, 0xc0, !PT ;  /* 0x000000ff1f1f7812 */ /* 0x000fc600078ec0ff */
[----:B------:R-:W-:Y:S02]  /*1990*/  VIADD R33, R4, 0xffffffff ;  /* 0xffffffff04217836 */ /* 0x000fe40000000000 */
[----:B------:R-:W-:-:S03]  /*19a0*/  VIADD R32, R31, 0xffffffff ;  /* 0xffffffff1f207836 */ /* 0x000fc60000000000 */
[----:B------:R-:W-:-:S04]  /*19b0*/  ISETP.GT.U32.AND P0, PT, R33, 0xfd, PT ;  /* 0x000000fd2100780c */ /* 0x000fc80003f04070 */
[----:B------:R-:W-:-:S13]  /*19c0*/  ISETP.GT.U32.OR P0, PT, R32, 0xfd, P0 ;  /* 0x000000fd2000780c */ /* 0x000fda0000704470 */
[----:B------:R-:W-:Y:S01]  /*19d0*/  @!P0 IMAD.MOV.U32 R29, RZ, RZ, RZ ;  /* 0x000000ffff1d8224 */ /* 0x000fe200078e00ff */
[----:B------:R-:W-:Y:S06]  /*19e0*/  @!P0 BRA `(.L_x_45) ;  /* 0x00000000005c8947 */ /* 0x000fec0003800000 */
[----:B------:R-:W-:Y:S02]  /*19f0*/  FSETP.GTU.FTZ.AND P0, PT, |R5|, +INF , PT ;  /* 0x7f8000000500780b */ /* 0x000fe40003f1c200 */
[----:B------:R-:W-:-:S04]  /*1a00*/  FSETP.GTU.FTZ.AND P1, PT, |R2|, +INF , PT ;  /* 0x7f8000000200780b */ /* 0x000fc80003f3c200 */
[----:B------:R-:W-:-:S13]  /*1a10*/  PLOP3.LUT P0, PT, P0, P1, PT, 0xf8, 0x8f ;  /* 0x00000000008f781c */ /* 0x000fda0000703f70 */
[----:B------:R-:W-:Y:S05]  /*1a20*/  @P0 BRA `(.L_x_46) ;  /* 0x00000004004c0947 */ /* 0x000fea0003800000 */
[----:B------:R-:W-:-:S13]  /*1a30*/  LOP3.LUT P0, RZ, R2, 0x7fffffff, R30, 0xc8, !PT ;  /* 0x7fffffff02ff7812 */ /* 0x000fda000780c81e */
[----:B------:R-:W-:Y:S05]  /*1a40*/  @!P0 BRA `(.L_x_47) ;  /* 0x00000004003c8947 */ /* 0x000fea0003800000 */
[C---:B------:R-:W-:Y:S02]  /*1a50*/  FSETP.NEU.FTZ.AND P2, PT, |R5|.reuse, +INF , PT ;  /* 0x7f8000000500780b */ /* 0x040fe40003f5d200 */
[----:B------:R-:W-:Y:S02]  /*1a60*/  FSETP.NEU.FTZ.AND P1, PT, |R2|, +INF , PT ;  /* 0x7f8000000200780b */ /* 0x000fe40003f3d200 */
[----:B------:R-:W-:-:S11]  /*1a70*/  FSETP.NEU.FTZ.AND P0, PT, |R5|, +INF , PT ;  /* 0x7f8000000500780b */ /* 0x000fd60003f1d200 */
[----:B------:R-:W-:Y:S05]  /*1a80*/  @!P1 BRA !P2, `(.L_x_47) ;  /* 0x00000004002c9947 */ /* 0x000fea0005000000 */
[----:B------:R-:W-:-:S04]  /*1a90*/  LOP3.LUT P2, RZ, R30, 0x7fffffff, RZ, 0xc0, !PT ;  /* 0x7fffffff1eff7812 */ /* 0x000fc8000784c0ff */
[----:B------:R-:W-:-:S13]  /*1aa0*/  PLOP3.LUT P1, PT, P1, P2, PT, 0x2f, 0xf2 ;  /* 0x0000000000f2781c */ /* 0x000fda0000f24577 */
[----:B------:R-:W-:Y:S05]  /*1ab0*/  @P1 BRA `(.L_x_48) ;  /* 0x0000000400181947 */ /* 0x000fea0003800000 */
[----:B------:R-:W-:-:S04]  /*1ac0*/  LOP3.LUT P1, RZ, R2, 0x7fffffff, RZ, 0xc0, !PT ;  /* 0x7fffffff02ff7812 */ /* 0x000fc8000782c0ff */
[----:B------:R-:W-:-:S13]  /*1ad0*/  PLOP3.LUT P0, PT, P0, P1, PT, 0x2f, 0xf2 ;  /* 0x0000000000f2781c */ /* 0x000fda0000702577 */
[----:B------:R-:W-:Y:S05]  /*1ae0*/  @P0 BRA `(.L_x_49) ;  /* 0x0000000400000947 */ /* 0x000fea0003800000 */
[----:B------:R-:W-:Y:S02]  /*1af0*/  ISETP.GE.AND P0, PT, R32, RZ, PT ;  /* 0x000000ff2000720c */ /* 0x000fe40003f06270 */
[----:B------:R-:W-:-:S11]  /*1b00*/  ISETP.GE.AND P1, PT, R33, RZ, PT ;  /* 0x000000ff2100720c */ /* 0x000fd60003f26270 */
[----:B------:R-:W-:Y:S02]  /*1b10*/  @P0 IMAD.MOV.U32 R29, RZ, RZ, RZ ;  /* 0x000000ffff1d0224 */ /* 0x000fe400078e00ff */
[----:B------:R-:W-:Y:S01]  /*1b20*/  @!P0 FFMA R30, R5, 1.84467440737095516160e+19, RZ ;  /* 0x5f800000051e8823 */ /* 0x000fe200000000ff */
[----:B------:R-:W-:Y:S02]  /*1b30*/  @!P0 IMAD.MOV.U32 R29, RZ, RZ, -0x40 ;  /* 0xffffffc0ff1d8424 */ /* 0x000fe400078e00ff */
[----:B------:R-:W-:Y:S02]  /*1b40*/  @!P1 FFMA R2, R2, 1.84467440737095516160e+19, RZ ;  /* 0x5f80000002029823 */ /* 0x000fe400000000ff */
[----:B------:R-:W-:-:S07]  /*1b50*/  @!P1 VIADD R29, R29, 0x40 ;  /* 0x000000401d1d9836 */ /* 0x000fce0000000000 */
.L_x_45:
[----:B------:R-:W-:Y:S01]  /*1b60*/  LEA R5, R4, 0xc0800000, 0x17 ;  /* 0xc080000004057811 */ /* 0x000fe200078eb8ff */
[----:B------:R-:W-:Y:S01]  /*1b70*/  VIADD R31, R31, 0xffffff81 ;  /* 0xffffff811f1f7836 */ /* 0x000fe20000000000 */
[----:B------:R-:W-:Y:S03]  /*1b80*/  BSSY.RECONVERGENT B2, `(.L_x_50) ;  /* 0x0000035000027945 */ /* 0x000fe60003800200 */
[----:B------:R-:W-:Y:S02]  /*1b90*/  IMAD.IADD R34, R2, 0x1, -R5 ;  /* 0x0000000102227824 */ /* 0x000fe400078e0a05 */
[----:B------:R-:W-:Y:S02]  /*1ba0*/  IMAD R2, R31, -0x800000, R30 ;  /* 0xff8000001f027824 */ /* 0x000fe400078e021e */
[----:B------:R-:W0:Y:S01]  /*1bb0*/  MUFU.RCP R32, R34 ;  /* 0x0000002200207308 */ /* 0x000e220000001000 */
[----:B------:R-:W-:-:S04]  /*1bc0*/  FADD.FTZ R5, -R34, -RZ ;  /* 0x800000ff22057221 */ /* 0x000fc80000010100 */
[----:B0-----:R-:W-:-:S04]  /*1bd0*/  FFMA R33, R32, R5, 1 ;  /* 0x3f80000020217423 */ /* 0x001fc80000000005 */
[----:B------:R-:W-:-:S04]  /*1be0*/  FFMA R30, R32, R33, R32 ;  /* 0x00000021201e7223 */ /* 0x000fc80000000020 */
[----:B------:R-:W-:-:S04]  /*1bf0*/  FFMA R33, R2, R30, RZ ;  /* 0x0000001e02217223 */ /* 0x000fc800000000ff */
[----:B------:R-:W-:-:S04]  /*1c00*/  FFMA R32, R5, R33, R2 ;  /* 0x0000002105207223 */ /* 0x000fc80000000002 */
[----:B------:R-:W-:Y:S01]  /*1c10*/  FFMA R33, R30, R32, R33 ;  /* 0x000000201e217223 */ /* 0x000fe20000000021 */
[----:B------:R-:W-:-:S03]  /*1c20*/  IADD3 R32, PT, PT, R31, 0x7f, -R4 ;  /* 0x0000007f1f207810 */ /* 0x000fc60007ffe804 */
[----:B------:R-:W-:Y:S02]  /*1c30*/  FFMA R2, R5, R33, R2 ;  /* 0x0000002105027223 */ /* 0x000fe40000000002 */
[----:B------:R-:W-:Y:S02]  /*1c40*/  IMAD.IADD R32, R32, 0x1, R29 ;  /* 0x0000000120207824 */ /* 0x000fe400078e021d */
[----:B------:R-:W-:-:S05]  /*1c50*/  FFMA R5, R30, R2, R33 ;  /* 0x000000021e057223 */ /* 0x000fca0000000021 */
[----:B------:R-:W-:-:S04]  /*1c60*/  SHF.R.U32.HI R4, RZ, 0x17, R5 ;  /* 0x00000017ff047819 */ /* 0x000fc80000011605 */
[----:B------:R-:W-:-:S05]  /*1c70*/  LOP3.LUT R4, R4, 0xff, RZ, 0xc0, !PT ;  /* 0x000000ff04047812 */ /* 0x000fca00078ec0ff */
[----:B------:R-:W-:-:S04]  /*1c80*/  IMAD.IADD R4, R4, 0x1, R32 ;  /* 0x0000000104047824 */ /* 0x000fc800078e0220 */
[----:B------:R-:W-:-:S05]  /*1c90*/  VIADD R29, R4, 0xffffffff ;  /* 0xffffffff041d7836 */ /* 0x000fca0000000000 */
[----:B------:R-:W-:-:S13]  /*1ca0*/  ISETP.GE.U32.AND P0, PT, R29, 0xfe, PT ;  /* 0x000000fe1d00780c */ /* 0x000fda0003f06070 */
[----:B------:R-:W-:Y:S05]  /*1cb0*/  @!P0 BRA `(.L_x_51) ;  /* 0x0000000000808947 */ /* 0x000fea0003800000 */
[----:B------:R-:W-:-:S13]  /*1cc0*/  ISETP.GT.AND P0, PT, R4, 0xfe, PT ;  /* 0x000000fe0400780c */ /* 0x000fda0003f04270 */
[----:B------:R-:W-:Y:S05]  /*1cd0*/  @P0 BRA `(.L_x_52) ;  /* 0x00000000006c0947 */ /* 0x000fea0003800000 */
[----:B------:R-:W-:-:S13]  /*1ce0*/  ISETP.GE.AND P0, PT, R4, 0x1, PT ;  /* 0x000000010400780c */ /* 0x000fda0003f06270 */
[----:B------:R-:W-:Y:S05]  /*1cf0*/  @P0 BRA `(.L_x_53) ;  /* 0x0000000000740947 */ /* 0x000fea0003800000 */
[----:B------:R-:W-:Y:S02]  /*1d00*/  ISETP.GE.AND P0, PT, R4, -0x18, PT ;  /* 0xffffffe80400780c */ /* 0x000fe40003f06270 */
[----:B------:R-:W-:-:S11]  /*1d10*/  LOP3.LUT R5, R5, 0x80000000, RZ, 0xc0, !PT ;  /* 0x8000000005057812 */ /* 0x000fd600078ec0ff */
[----:B------:R-:W-:Y:S05]  /*1d20*/  @!P0 BRA `(.L_x_53) ;  /* 0x0000000000688947 */ /* 0x000fea0003800000 */
[-CC-:B------:R-:W-:Y:S01]  /*1d30*/  FFMA.RZ R29, R30, R2.reuse, R33.reuse ;  /* 0x000000021e1d7223 */ /* 0x180fe2000000c021 */
[C---:B------:R-:W-:Y:S02]  /*1d40*/  ISETP.NE.AND P2, PT, R4.reuse, RZ, PT ;  /* 0x000000ff0400720c */ /* 0x040fe40003f45270 */
[----:B------:R-:W-:Y:S02]  /*1d50*/  ISETP.NE.AND P1, PT, R4, RZ, PT ;  /* 0x000000ff0400720c */ /* 0x000fe40003f25270 */
[----:B------:R-:W-:Y:S01]  /*1d60*/  LOP3.LUT R31, R29, 0x7fffff, RZ, 0xc0, !PT ;  /* 0x007fffff1d1f7812 */ /* 0x000fe200078ec0ff */
[CCC-:B------:R-:W-:Y:S01]  /*1d70*/  FFMA.RP R29, R30.reuse, R2.reuse, R33.reuse ;  /* 0x000000021e1d7223 */ /* 0x1c0fe20000008021 */
[----:B------:R-:W-:Y:S01]  /*1d80*/  FFMA.RM R2, R30, R2, R33 ;  /* 0x000000021e027223 */ /* 0x000fe20000004021 */
[----:B------:R-:W-:Y:S01]  /*1d90*/  VIADD R30, R4, 0x20 ;  /* 0x00000020041e7836 */ /* 0x000fe20000000000 */
[----:B------:R-:W-:Y:S01]  /*1da0*/  LOP3.LUT R31, R31, 0x800000, RZ, 0xfc, !PT ;  /* 0x008000001f1f7812 */ /* 0x000fe200078efcff */
[----:B------:R-:W-:-:S02]  /*1db0*/  IMAD.MOV R4, RZ, RZ, -R4 ;  /* 0x000000ffff047224 */ /* 0x000fc400078e0a04 */
[----:B------:R-:W-:Y:S02]  /*1dc0*/  FSETP.NEU.FTZ.AND P0, PT, R29, R2, PT ;  /* 0x000000021d00720b */ /* 0x000fe40003f1d000 */
[----:B------:R-:W-:Y:S02]  /*1dd0*/  SHF.L.U32 R30, R31, R30, RZ ;  /* 0x0000001e1f1e7219 */ /* 0x000fe400000006ff */
[----:B------:R-:W-:Y:S02]  /*1de0*/  SEL R2, R4, RZ, P2 ;  /* 0x000000ff04027207 */ /* 0x000fe40001000000 */
[----:B------:R-:W-:Y:S02]  /*1df0*/  ISETP.NE.AND P1, PT, R30, RZ, P1 ;  /* 0x000000ff1e00720c */ /* 0x000fe40000f25270 */
[----:B------:R-:W-:Y:S02]  /*1e00*/  SHF.R.U32.HI R2, RZ, R2, R31 ;  /* 0x00000002ff027219 */ /* 0x000fe4000001161f */
[----:B------:R-:W-:-:S02]  /*1e10*/  PLOP3.LUT P0, PT, P0, P1, PT, 0xf8, 0x8f ;  /* 0x00000000008f781c */ /* 0x000fc40000703f70 */
[----:B------:R-:W-:Y:S02]  /*1e20*/  SHF.R.U32.HI R29, RZ, 0x1, R2 ;  /* 0x00000001ff1d7819 */ /* 0x000fe40000011602 */
[----:B------:R-:W-:-:S04]  /*1e30*/  SEL R4, RZ, 0x1, !P0 ;  /* 0x00000001ff047807 */ /* 0x000fc80004000000 */
[----:B------:R-:W-:-:S04]  /*1e40*/  LOP3.LUT R31, R4, 0x1, R29, 0xf8, !PT ;  /* 0x00000001041f7812 */ /* 0x000fc800078ef81d */
[----:B------:R-:W-:-:S05]  /*1e50*/  LOP3.LUT R2, R31, R2, RZ, 0xc0, !PT ;  /* 0x000000021f027212 */ /* 0x000fca00078ec0ff */
[----:B------:R-:W-:-:S05]  /*1e60*/  IMAD.IADD R2, R29, 0x1, R2 ;  /* 0x000000011d027824 */ /* 0x000fca00078e0202 */
[----:B------:R-:W-:Y:S01]  /*1e70*/  LOP3.LUT R5, R2, R5, RZ, 0xfc, !PT ;  /* 0x0000000502057212 */ /* 0x000fe200078efcff */
[----:B------:R-:W-:Y:S06]  /*1e80*/  BRA `(.L_x_53) ;  /* 0x0000000000107947 */ /* 0x000fec0003800000 */
.L_x_52:
[----:B------:R-:W-:-:S04]  /*1e90*/  LOP3.LUT R5, R5, 0x80000000, RZ, 0xc0, !PT ;  /* 0x8000000005057812 */ /* 0x000fc800078ec0ff */
[----:B------:R-:W-:Y:S01]  /*1ea0*/  LOP3.LUT R5, R5, 0x7f800000, RZ, 0xfc, !PT ;  /* 0x7f80000005057812 */ /* 0x000fe200078efcff */
[----:B------:R-:W-:Y:S06]  /*1eb0*/  BRA `(.L_x_53) ;  /* 0x0000000000047947 */ /* 0x000fec0003800000 */
.L_x_51:
[----:B------:R-:W-:-:S07]  /*1ec0*/  IMAD R5, R32, 0x800000, R5 ;  /* 0x0080000020057824 */ /* 0x000fce00078e0205 */
.L_x_53:
[----:B------:R-:W-:Y:S05]  /*1ed0*/  BSYNC.RECONVERGENT B2 ;  /* 0x0000000000027941 */ /* 0x000fea0003800200 */
.L_x_50:
[----:B------:R-:W-:Y:S05]  /*1ee0*/  BRA `(.L_x_54) ;  /* 0x0000000000207947 */ /* 0x000fea0003800000 */
.L_x_49:
[----:B------:R-:W-:-:S04]  /*1ef0*/  LOP3.LUT R2, R2, 0x80000000, R30, 0x48, !PT ;  /* 0x8000000002027812 */ /* 0x000fc800078e481e */
[----:B------:R-:W-:Y:S01]  /*1f00*/  LOP3.LUT R5, R2, 0x7f800000, RZ, 0xfc, !PT ;  /* 0x7f80000002057812 */ /* 0x000fe200078efcff */
[----:B------:R-:W-:Y:S06]  /*1f10*/  BRA `(.L_x_54) ;  /* 0x0000000000147947 */ /* 0x000fec0003800000 */
.L_x_48:
[----:B------:R-:W-:Y:S01]  /*1f20*/  LOP3.LUT R5, R2, 0x80000000, R30, 0x48, !PT ;  /* 0x8000000002057812 */ /* 0x000fe200078e481e */
[----:B------:R-:W-:Y:S06]  /*1f30*/  BRA `(.L_x_54) ;  /* 0x00000000000c7947 */ /* 0x000fec0003800000 */
.L_x_47:
[----:B------:R-:W0:Y:S01]  /*1f40*/  MUFU.RSQ R5, -QNAN ;  /* 0xffc0000000057908 */ /* 0x000e220000001400 */
[----:B------:R-:W-:Y:S05]  /*1f50*/  BRA `(.L_x_54) ;  /* 0x0000000000047947 */ /* 0x000fea0003800000 */
.L_x_46:
[----:B------:R-:W-:-:S07]  /*1f60*/  FADD.FTZ R5, R5, R2 ;  /* 0x0000000205057221 */ /* 0x000fce0000010000 */
.L_x_54:
[----:B------:R-:W-:Y:S05]  /*1f70*/  BSYNC.RECONVERGENT B1 ;  /* 0x0000000000017941 */ /* 0x000fea0003800200 */
.L_x_44:
[----:B0-----:R-:W-:Y:S02]  /*1f80*/  IMAD.MOV.U32 R2, RZ, RZ, R5 ;  /* 0x000000ffff027224 */ /* 0x001fe400078e0005 */
[----:B------:R-:W-:Y:S02]  /*1f90*/  IMAD.MOV.U32 R4, RZ, RZ, R28 ;  /* 0x000000ffff047224 */ /* 0x000fe400078e001c */
[----:B------:R-:W-:-:S04]  /*1fa0*/  IMAD.MOV.U32 R5, RZ, RZ, 0x0 ;  /* 0x00000000ff057424 */ /* 0x000fc800078e00ff */
[----:B------:R-:W-:Y:S05]  /*1fb0*/  RET.REL.NODEC R4 `(_Z7iteratePfS_S_PhP10ConnectionP9InjectionbPi) ;  /* 0xffffffe004107950 */ /* 0x000fea0003c3ffff */
.L_x_55:
[----:B------:R-:W-:-:S00]  /*1fc0*/  BRA `(.L_x_55) ;  /* 0xfffffffc00fc7947 */ /* 0x000fc0000383ffff */
[----:B------:R-:W-:-:S00]  /*1fd0*/  NOP ;  /* 0x0000000000007918 */ /* 0x000fc00000000000 */
        /* <DEDUP_REMOVED lines=10> */
.L_x_56:


//--------------------- .nv.shared._Z7iteratePfS_S_PhP10ConnectionP9InjectionbPi --------------------------
	.section	.nv.shared._Z7iteratePfS_S_PhP10ConnectionP9InjectionbPi,"aw",@nobits
	.sectionflags	@""
.nv.shared._Z7iteratePfS_S_PhP10ConnectionP9InjectionbPi:
	.zero		2024


//--------------------- .nv.shared.reserved.0     --------------------------
	.section	.nv.shared.reserved.0,"aw",@nobits
	.weak		__nv_reservedSMEM_offset_0_alias
	.size		__nv_reservedSMEM_offset_0_alias, 0, 64
	.other		__nv_reservedSMEM_offset_0_alias,@"STO_CUDA_RESERVED_SHARED STV_DEFAULT"
__nv_reservedSMEM_offset_0_alias:
	.zero		0
	.zero		64


//--------------------- .nv.constant0._Z7iteratePfS_S_PhP10ConnectionP9InjectionbPi --------------------------
	.section	.nv.constant0._Z7iteratePfS_S_PhP10ConnectionP9InjectionbPi,"a",@progbits
	.sectionflags	@""
	.align	4
.nv.constant0._Z7iteratePfS_S_PhP10ConnectionP9InjectionbPi:
	.zero		960


//--------------------- SYMBOLS --------------------------

	.type		.nv.reservedSmem.offset0,@object
	.size		.nv.reservedSmem.offset0,0x4
	.type		.nv.reservedSmem.cap,@object
	.size		.nv.reservedSmem.cap,0x4
